//
// Generated by NVIDIA NVVM Compiler
//
// Compiler Build ID: CL-36424714
// Cuda compilation tools, release 13.0, V13.0.88
// Based on NVVM 20.0.0
//

.version 9.0
.target sm_100
.address_size 64

	// .globl	_Z5primePi

.visible .entry _Z5primePi(
	.param .u64 .ptr .align 1 _Z5primePi_param_0
)
{
	.local .align 16 .b8 	__local_depot0[400];
	.reg .b64 	%SP;
	.reg .b64 	%SPL;
	.reg .pred 	%p<26>;
	.reg .b32 	%r<188>;
	.reg .b64 	%rd<39>;

	mov.u64 	%SPL, __local_depot0;
	ld.param.u64 	%rd3, [_Z5primePi_param_0];
	cvta.to.global.u64 	%rd1, %rd3;
	add.u64 	%rd2, %SPL, 0;
	mov.u32 	%r98, %tid.x;
	mov.u32 	%r99, %ctaid.x;
	mov.u32 	%r100, %ntid.x;
	mad.lo.s32 	%r101, %r99, %r100, %r98;
	add.s32 	%r1, %r101, 1;
	ld.global.u32 	%r2, [%rd1+400];
	setp.lt.s32 	%p1, %r2, 2;
	mov.b32 	%r187, 0;
	@%p1 bra 	$L__BB0_42;
	add.s32 	%r3, %r2, -1;
	add.s32 	%r105, %r2, -2;
	and.b32  	%r4, %r3, 7;
	setp.lt.u32 	%p2, %r105, 7;
	mov.b32 	%r187, 0;
	mov.b32 	%r176, 1;
	mov.u32 	%r147, %r187;
	@%p2 bra 	$L__BB0_21;
	and.b32  	%r108, %r3, -8;
	neg.s32 	%r143, %r108;
	mov.b32 	%r187, 0;
	mov.b32 	%r144, 4;
$L__BB0_3:
	.pragma "nounroll";
	add.s32 	%r10, %r144, -3;
	rem.s32 	%r109, %r1, %r10;
	setp.eq.s32 	%p3, %r109, 0;
	@%p3 bra 	$L__BB0_5;
	mul.wide.s32 	%rd5, %r147, 4;
	add.s64 	%rd6, %rd2, %rd5;
	st.local.u32 	[%rd6], %r10;
	add.s32 	%r147, %r147, 1;
	ld.local.u32 	%r110, [%rd6+4];
	add.s32 	%r187, %r110, %r187;
$L__BB0_5:
	add.s32 	%r15, %r144, -2;
	rem.s32 	%r111, %r1, %r15;
	setp.eq.s32 	%p4, %r111, 0;
	@%p4 bra 	$L__BB0_7;
	mul.wide.s32 	%rd7, %r147, 4;
	add.s64 	%rd8, %rd2, %rd7;
	st.local.u32 	[%rd8], %r15;
	add.s32 	%r147, %r147, 1;
	ld.local.u32 	%r112, [%rd8+4];
	add.s32 	%r187, %r112, %r187;
$L__BB0_7:
	add.s32 	%r20, %r144, -1;
	rem.s32 	%r113, %r1, %r20;
	setp.eq.s32 	%p5, %r113, 0;
	@%p5 bra 	$L__BB0_9;
	mul.wide.s32 	%rd9, %r147, 4;
	add.s64 	%rd10, %rd2, %rd9;
	st.local.u32 	[%rd10], %r20;
	add.s32 	%r147, %r147, 1;
	ld.local.u32 	%r114, [%rd10+4];
	add.s32 	%r187, %r114, %r187;
$L__BB0_9:
	add.s32 	%r25, %r144, 4;
	rem.s32 	%r115, %r1, %r144;
	setp.eq.s32 	%p6, %r115, 0;
	@%p6 bra 	$L__BB0_11;
	mul.wide.s32 	%rd11, %r147, 4;
	add.s64 	%rd12, %rd2, %rd11;
	st.local.u32 	[%rd12], %r144;
	add.s32 	%r147, %r147, 1;
	ld.local.u32 	%r116, [%rd12+4];
	add.s32 	%r187, %r116, %r187;
$L__BB0_11:
	add.s32 	%r30, %r144, 1;
	rem.s32 	%r117, %r1, %r30;
	setp.eq.s32 	%p7, %r117, 0;
	@%p7 bra 	$L__BB0_13;
	mul.wide.s32 	%rd13, %r147, 4;
	add.s64 	%rd14, %rd2, %rd13;
	st.local.u32 	[%rd14], %r30;
	add.s32 	%r147, %r147, 1;
	ld.local.u32 	%r118, [%rd14+4];
	add.s32 	%r187, %r118, %r187;
$L__BB0_13:
	add.s32 	%r35, %r144, 2;
	rem.s32 	%r119, %r1, %r35;
	setp.eq.s32 	%p8, %r119, 0;
	@%p8 bra 	$L__BB0_15;
	mul.wide.s32 	%rd15, %r147, 4;
	add.s64 	%rd16, %rd2, %rd15;
	st.local.u32 	[%rd16], %r35;
	add.s32 	%r147, %r147, 1;
	ld.local.u32 	%r120, [%rd16+4];
	add.s32 	%r187, %r120, %r187;
$L__BB0_15:
	add.s32 	%r40, %r144, 3;
	rem.s32 	%r121, %r1, %r40;
	setp.eq.s32 	%p9, %r121, 0;
	@%p9 bra 	$L__BB0_17;
	mul.wide.s32 	%rd17, %r147, 4;
	add.s64 	%rd18, %rd2, %rd17;
	st.local.u32 	[%rd18], %r40;
	add.s32 	%r147, %r147, 1;
	ld.local.u32 	%r122, [%rd18+4];
	add.s32 	%r187, %r122, %r187;
$L__BB0_17:
	rem.s32 	%r123, %r1, %r25;
	setp.eq.s32 	%p10, %r123, 0;
	@%p10 bra 	$L__BB0_19;
	mul.wide.s32 	%rd19, %r147, 4;
	add.s64 	%rd20, %rd2, %rd19;
	st.local.u32 	[%rd20], %r25;
	add.s32 	%r147, %r147, 1;
	ld.local.u32 	%r124, [%rd20+4];
	add.s32 	%r187, %r124, %r187;
$L__BB0_19:
	add.s32 	%r144, %r144, 8;
	add.s32 	%r143, %r143, 8;
	setp.ne.s32 	%p11, %r143, 0;
	@%p11 bra 	$L__BB0_3;
	add.s32 	%r176, %r144, -3;
$L__BB0_21:
	setp.eq.s32 	%p12, %r4, 0;
	@%p12 bra 	$L__BB0_42;
	and.b32  	%r56, %r3, 3;
	setp.lt.u32 	%p13, %r4, 4;
	@%p13 bra 	$L__BB0_32;
	rem.s32 	%r126, %r1, %r176;
	setp.eq.s32 	%p14, %r126, 0;
	@%p14 bra 	$L__BB0_25;
	mul.wide.s32 	%rd21, %r147, 4;
	add.s64 	%rd22, %rd2, %rd21;
	st.local.u32 	[%rd22], %r176;
	add.s32 	%r147, %r147, 1;
	ld.local.u32 	%r127, [%rd22+4];
	add.s32 	%r187, %r127, %r187;
$L__BB0_25:
	add.s32 	%r61, %r176, 1;
	rem.s32 	%r128, %r1, %r61;
	setp.eq.s32 	%p15, %r128, 0;
	@%p15 bra 	$L__BB0_27;
	mul.wide.s32 	%rd23, %r147, 4;
	add.s64 	%rd24, %rd2, %rd23;
	st.local.u32 	[%rd24], %r61;
	add.s32 	%r147, %r147, 1;
	ld.local.u32 	%r129, [%rd24+4];
	add.s32 	%r187, %r129, %r187;
$L__BB0_27:
	add.s32 	%r66, %r176, 2;
	rem.s32 	%r130, %r1, %r66;
	setp.eq.s32 	%p16, %r130, 0;
	@%p16 bra 	$L__BB0_29;
	mul.wide.s32 	%rd25, %r147, 4;
	add.s64 	%rd26, %rd2, %rd25;
	st.local.u32 	[%rd26], %r66;
	add.s32 	%r147, %r147, 1;
	ld.local.u32 	%r131, [%rd26+4];
	add.s32 	%r187, %r131, %r187;
$L__BB0_29:
	add.s32 	%r71, %r176, 3;
	rem.s32 	%r132, %r1, %r71;
	setp.eq.s32 	%p17, %r132, 0;
	@%p17 bra 	$L__BB0_31;
	mul.wide.s32 	%rd27, %r147, 4;
	add.s64 	%rd28, %rd2, %rd27;
	st.local.u32 	[%rd28], %r71;
	add.s32 	%r147, %r147, 1;
	ld.local.u32 	%r133, [%rd28+4];
	add.s32 	%r187, %r133, %r187;
$L__BB0_31:
	add.s32 	%r176, %r176, 4;
$L__BB0_32:
	setp.eq.s32 	%p18, %r56, 0;
	@%p18 bra 	$L__BB0_42;
	setp.eq.s32 	%p19, %r56, 1;
	@%p19 bra 	$L__BB0_39;
	rem.s32 	%r135, %r1, %r176;
	setp.eq.s32 	%p20, %r135, 0;
	@%p20 bra 	$L__BB0_36;
	mul.wide.s32 	%rd29, %r147, 4;
	add.s64 	%rd30, %rd2, %rd29;
	st.local.u32 	[%rd30], %r176;
	add.s32 	%r147, %r147, 1;
	ld.local.u32 	%r136, [%rd30+4];
	add.s32 	%r187, %r136, %r187;
$L__BB0_36:
	add.s32 	%r85, %r176, 1;
	rem.s32 	%r137, %r1, %r85;
	setp.eq.s32 	%p21, %r137, 0;
	@%p21 bra 	$L__BB0_38;
	mul.wide.s32 	%rd31, %r147, 4;
	add.s64 	%rd32, %rd2, %rd31;
	st.local.u32 	[%rd32], %r85;
	add.s32 	%r147, %r147, 1;
	ld.local.u32 	%r138, [%rd32+4];
	add.s32 	%r187, %r138, %r187;
$L__BB0_38:
	add.s32 	%r176, %r176, 2;
$L__BB0_39:
	and.b32  	%r139, %r3, 1;
	setp.eq.b32 	%p22, %r139, 1;
	not.pred 	%p23, %p22;
	@%p23 bra 	$L__BB0_42;
	rem.s32 	%r140, %r1, %r176;
	setp.eq.s32 	%p24, %r140, 0;
	@%p24 bra 	$L__BB0_42;
	mul.wide.s32 	%rd33, %r147, 4;
	add.s64 	%rd34, %rd2, %rd33;
	ld.local.u32 	%r141, [%rd34+4];
	add.s32 	%r187, %r141, %r187;
$L__BB0_42:
	setp.ne.s32 	%p25, %r1, %r187;
	@%p25 bra 	$L__BB0_44;
	mul.wide.s32 	%rd37, %r1, 4;
	add.s64 	%rd38, %rd1, %rd37;
	st.global.u32 	[%rd38], %r1;
	bra.uni 	$L__BB0_45;
$L__BB0_44:
	mul.wide.s32 	%rd35, %r1, 4;
	add.s64 	%rd36, %rd1, %rd35;
	mov.b32 	%r142, 0;
	st.global.u32 	[%rd36], %r142;
$L__BB0_45:
	ret;

}


// ===== COMPILED SASS (sm_100) =====

	.target	sm_100

	.elftype	@"ET_EXEC"


//--------------------- .note.nv.tkinfo           --------------------------
	.section	.note.nv.tkinfo,"",@"SHT_NOTE"
	.sectionflags	@"SHF_NOTE_NV_TKINFO"
	.tkinfo
        /*0018*/ 	.word	0x00000002
        /*0030*/ 	.string	""
        /*0030*/ 	.string	"ptxas"
        /*0030*/ 	.string	"Cuda compilation tools, release 13.0, V13.0.88"
        /*0030*/ 	.string	"Build cuda_13.0.r13.0/compiler.36424714_0"
        /*0030*/ 	.string	"-arch sm_100 -m 64 "



//--------------------- .note.nv.cuinfo           --------------------------
	.section	.note.nv.cuinfo,"",@"SHT_NOTE"
	.sectionflags	@"SHF_NOTE_NV_CUINFO"
        /*0018*/ 	.short	0x0002
        /*001a*/ 	.short	0x0064
        /*001c*/ 	.short	0x0082
	.zero		2


//--------------------- .nv.info                  --------------------------
	.section	.nv.info,"",@"SHT_CUDA_INFO"
	.align	4


	//----- nvinfo : EIATTR_REGCOUNT
	.align		4
        /*0000*/ 	.byte	0x04, 0x2f
        /*0002*/ 	.short	(.L_1 - .L_0)
	.align		4
.L_0:
        /*0004*/ 	.word	index@(_Z5primePi)
        /*0008*/ 	.word	0x00000020


	//----- nvinfo : EIATTR_FRAME_SIZE
	.align		4
.L_1:
        /*000c*/ 	.byte	0x04, 0x11
        /*000e*/ 	.short	(.L_3 - .L_2)
	.align		4
.L_2:
        /*0010*/ 	.word	index@(_Z5primePi)
        /*0014*/ 	.word	0x00000190


	//----- nvinfo : EIATTR_MIN_STACK_SIZE
	.align		4
.L_3:
        /*0018*/ 	.byte	0x04, 0x12
        /*001a*/ 	.short	(.L_5 - .L_4)
	.align		4
.L_4:
        /*001c*/ 	.word	index@(_Z5primePi)
        /*0020*/ 	.word	0x00000190
.L_5:


//--------------------- .nv.compat                --------------------------
	.section	.nv.compat,"",@"SHT_CUDA_COMPAT_INFO"
	.align	4
        /*0000*/ 	.byte	0x02, 0x09, 0x00, 0x00, 0x02, 0x02, 0x01, 0x00, 0x02, 0x05, 0x05, 0x00, 0x03, 0x07, 0x01, 0x01
        /*0010*/ 	.byte	0x02, 0x03, 0x00, 0x00, 0x02, 0x06, 0x01, 0x00, 0x04, 0x0b, 0x08, 0x00, 0x09, 0x00, 0x00, 0x00
        /*0020*/ 	.byte	0x00, 0x00, 0x00, 0x00


//--------------------- .nv.info._Z5primePi       --------------------------
	.section	.nv.info._Z5primePi,"",@"SHT_CUDA_INFO"
	.sectionflags	@""
	.align	4


	//----- nvinfo : EIATTR_CUDA_API_VERSION
	.align		4
        /*0000*/ 	.byte	0x04, 0x37
        /*0002*/ 	.short	(.L_7 - .L_6)
.L_6:
        /*0004*/ 	.word	0x00000082


	//----- nvinfo : EIATTR_KPARAM_INFO
	.align		4
.L_7:
        /*0008*/ 	.byte	0x04, 0x17
        /*000a*/ 	.short	(.L_9 - .L_8)
.L_8:
        /*000c*/ 	.word	0x00000000
        /*0010*/ 	.short	0x0000
        /*0012*/ 	.short	0x0000
        /*0014*/ 	.byte	0x00, 0xf5, 0x21, 0x00


	//----- nvinfo : EIATTR_SPARSE_MMA_MASK
	.align		4
.L_9:
        /*0018*/ 	.byte	0x03, 0x50
        /*001a*/ 	.short	0x0000


	//----- nvinfo : EIATTR_MAXREG_COUNT
	.align		4
        /*001c*/ 	.byte	0x03, 0x1b
        /*001e*/ 	.short	0x00ff


	//----- nvinfo : EIATTR_MERCURY_ISA_VERSION
	.align		4
        /*0020*/ 	.byte	0x03, 0x5f
        /*0022*/ 	.short	0x0101


	//----- nvinfo : EIATTR_VRC_CTA_INIT_COUNT
	.align		4
        /*0024*/ 	.byte	0x02, 0x4a
	.zero		1
	.zero		1


	//----- nvinfo : EIATTR_EXIT_INSTR_OFFSETS
	.align		4
        /*0028*/ 	.byte	0x04, 0x1c
        /*002a*/ 	.short	(.L_11 - .L_10)


	//   ....[0]....
.L_10:
        /*002c*/ 	.word	0x00001d60


	//   ....[1]....
        /*0030*/ 	.word	0x00001da0


	//----- nvinfo : EIATTR_CRS_STACK_SIZE
	.align		4
.L_11:
        /*0034*/ 	.byte	0x04, 0x1e
        /*0036*/ 	.short	(.L_13 - .L_12)
.L_12:
        /*0038*/ 	.word	0x00000000


	//----- nvinfo : EIATTR_CBANK_PARAM_SIZE
	.align		4
.L_13:
        /*003c*/ 	.byte	0x03, 0x19
        /*003e*/ 	.short	0x0008


	//----- nvinfo : EIATTR_PARAM_CBANK
	.align		4
        /*0040*/ 	.byte	0x04, 0x0a
        /*0042*/ 	.short	(.L_15 - .L_14)
	.align		4
.L_14:
        /*0044*/ 	.word	index@(.nv.constant0._Z5primePi)
        /*0048*/ 	.short	0x0380
        /*004a*/ 	.short	0x0008


	//----- nvinfo : EIATTR_SW_WAR
	.align		4
.L_15:
        /*004c*/ 	.byte	0x04, 0x36
        /*004e*/ 	.short	(.L_17 - .L_16)
.L_16:
        /*0050*/ 	.word	0x00000008
.L_17:


//--------------------- .nv.callgraph             --------------------------
	.section	.nv.callgraph,"",@"SHT_CUDA_CALLGRAPH"
	.align	4
	.sectionentsize	8
	.align		4
        /*0000*/ 	.word	0x00000000
	.align		4
        /*0004*/ 	.word	0xffffffff
	.align		4
        /*0008*/ 	.word	0x00000000
	.align		4
        /*000c*/ 	.word	0xfffffffe
	.align		4
        /*0010*/ 	.word	0x00000000
	.align		4
        /*0014*/ 	.word	0xfffffffd
	.align		4
        /*0018*/ 	.word	0x00000000
	.align		4
        /*001c*/ 	.word	0xfffffffc


//--------------------- .text._Z5primePi          --------------------------
	.section	.text._Z5primePi,"ax",@progbits
	.align	128
        .global         _Z5primePi
        .type           _Z5primePi,@function
        .size           _Z5primePi,(.L_x_7 - _Z5primePi)
        .other          _Z5primePi,@"STO_CUDA_ENTRY STV_DEFAULT"
_Z5primePi:
.text._Z5primePi:
[----:B------:R-:W0:Y:S08]  /*0000*/  LDC R1, c[0x0][0x37c] ;  /* 0x0000df00ff017b82 */ /* 0x000e300000000800 */
[----:B------:R-:W1:Y:S01]  /*0010*/  LDC.64 R2, c[0x0][0x380] ;  /* 0x0000e000ff027b82 */ /* 0x000e620000000a00 */
[----:B------:R-:W1:Y:S01]  /*0020*/  LDCU.64 UR4, c[0x0][0x358] ;  /* 0x00006b00ff0477ac */ /* 0x000e620008000a00 */
[----:B0-----:R-:W-:Y:S01]  /*0030*/  VIADD R1, R1, 0xfffffe70 ;  /* 0xfffffe7001017836 */ /* 0x001fe20000000000 */
[----:B-1----:R-:W2:Y:S05]  /*0040*/  LDG.E R2, desc[UR4][R2.64+0x190] ;  /* 0x0001900402027981 */ /* 0x002eaa000c1e1900 */
[----:B------:R-:W0:Y:S01]  /*0050*/  S2UR UR6, SR_CTAID.X ;  /* 0x00000000000679c3 */ /* 0x000e220000002500 */
[----:B------:R-:W-:Y:S01]  /*0060*/  IMAD.MOV.U32 R8, RZ, RZ, RZ ;  /* 0x000000ffff087224 */ /* 0x000fe200078e00ff */
[----:B------:R-:W0:Y:S06]  /*0070*/  S2R R9, SR_TID.X ;  /* 0x0000000000097919 */ /* 0x000e2c0000002100 */
[----:B------:R-:W0:Y:S02]  /*0080*/  LDC R0, c[0x0][0x360] ;  /* 0x0000d800ff007b82 */ /* 0x000e240000000800 */
[----:B0-----:R-:W-:-:S04]  /*0090*/  IMAD R9, R0, UR6, R9 ;  /* 0x0000000600097c24 */ /* 0x001fc8000f8e0209 */
[----:B------:R-:W-:Y:S01]  /*00a0*/  VIADD R9, R9, 0x1 ;  /* 0x0000000109097836 */ /* 0x000fe20000000000 */
[----:B--2---:R-:W-:-:S13]  /*00b0*/  ISETP.GE.AND P0, PT, R2, 0x2, PT ;  /* 0x000000020200780c */ /* 0x004fda0003f06270 */
[----:B------:R-:W-:Y:S05]  /*00c0*/  @!P0 BRA `(.L_x_0) ;  /* 0x0000001c00148947 */ /* 0x000fea0003800000 */
[C---:B------:R-:W-:Y:S01]  /*00d0*/  IADD3 R0, PT, PT, R2.reuse, -0x2, RZ ;  /* 0xfffffffe02007810 */ /* 0x040fe20007ffe0ff */
[----:B------:R-:W-:Y:S02]  /*00e0*/  VIADD R10, R2, 0xffffffff ;  /* 0xffffffff020a7836 */ /* 0x000fe40000000000 */
[----:B------:R-:W-:Y:S02]  /*00f0*/  HFMA2 R11, -RZ, RZ, 0, 5.9604644775390625e-08 ;  /* 0x00000001ff0b7431 */ /* 0x000fe400000001ff */
[----:B------:R-:W-:Y:S01]  /*0100*/  IMAD.MOV.U32 R8, RZ, RZ, RZ ;  /* 0x000000ffff087224 */ /* 0x000fe200078e00ff */
[----:B------:R-:W-:Y:S01]  /*0110*/  ISETP.GE.U32.AND P0, PT, R0, 0x7, PT ;  /* 0x000000070000780c */ /* 0x000fe20003f06070 */
[----:B------:R-:W-:Y:S01]  /*0120*/  IMAD.MOV.U32 R0, RZ, RZ, RZ ;  /* 0x000000ffff007224 */ /* 0x000fe200078e00ff */
[----:B------:R-:W-:-:S11]  /*0130*/  LOP3.LUT R21, R10, 0x7, RZ, 0xc0, !PT ;  /* 0x000000070a157812 */ /* 0x000fd600078ec0ff */
[----:B------:R-:W-:Y:S05]  /*0140*/  @!P0 BRA `(.L_x_1) ;  /* 0x0000000c009c8947 */ /* 0x000fea0003800000 */
[----:B------:R-:W-:Y:S01]  /*0150*/  LOP3.LUT R13, R10, 0xfffffff8, RZ, 0xc0, !PT ;  /* 0xfffffff80a0d7812 */ /* 0x000fe200078ec0ff */
[----:B------:R-:W-:Y:S01]  /*0160*/  IMAD.MOV.U32 R8, RZ, RZ, RZ ;  /* 0x000000ffff087224 */ /* 0x000fe200078e00ff */
[----:B------:R-:W-:Y:S02]  /*0170*/  ISETP.GE.AND P0, PT, R9, RZ, PT ;  /* 0x000000ff0900720c */ /* 0x000fe40003f06270 */
[----:B------:R-:W-:Y:S01]  /*0180*/  IABS R11, R9 ;  /* 0x00000009000b7213 */ /* 0x000fe20000000000 */
[----:B------:R-:W-:Y:S01]  /*0190*/  IMAD.MOV R13, RZ, RZ, -R13 ;  /* 0x000000ffff0d7224 */ /* 0x000fe200078e0a0d */
[----:B------:R-:W-:-:S09]  /*01a0*/  MOV R12, 0x4 ;  /* 0x00000004000c7802 */ /* 0x000fd20000000f00 */
.L_x_2:
[C---:B------:R-:W-:Y:S01]  /*01b0*/  VIADD R23, R12.reuse, 0xfffffffd ;  /* 0xfffffffd0c177836 */ /* 0x040fe20000000000 */
[----:B------:R-:W-:Y:S02]  /*01c0*/  IADD3 R22, PT, PT, R12, -0x2, RZ ;  /* 0xfffffffe0c167810 */ /* 0x000fe40007ffe0ff */
[----:B------:R-:W-:Y:S02]  /*01d0*/  IABS R16, R9 ;  /* 0x0000000900107213 */ /* 0x000fe40000000000 */
[----:B------:R-:W-:Y:S02]  /*01e0*/  IABS R3, R23 ;  /* 0x0000001700037213 */ /* 0x000fe40000000000 */
[----:B------:R-:W-:Y:S02]  /*01f0*/  IABS R2, R22 ;  /* 0x0000001600027213 */ /* 0x000fe40000000000 */
[----:B------:R-:W0:Y:S01]  /*0200*/  I2F.RP R6, R3 ;  /* 0x0000000300067306 */ /* 0x000e220000209400 */
[----:B------:R-:W-:-:S07]  /*0210*/  IABS R18, R12 ;  /* 0x0000000c00127213 */ /* 0x000fce0000000000 */
[----:B------:R-:W1:Y:S08]  /*0220*/  I2F.RP R7, R2 ;  /* 0x0000000200077306 */ /* 0x000e700000209400 */
[----:B0-----:R-:W0:Y:S08]  /*0230*/  MUFU.RCP R6, R6 ;  /* 0x0000000600067308 */ /* 0x001e300000001000 */
[----:B-1----:R-:W-:Y:S08]  /*0240*/  MUFU.RCP R7, R7 ;  /* 0x0000000700077308 */ /* 0x002ff00000001000 */
[----:B------:R-:W-:Y:S01]  /*0250*/  I2F.RP R17, R18 ;  /* 0x0000001200117306 */ /* 0x000fe20000209400 */
[----:B0-----:R-:W-:-:S07]  /*0260*/  VIADD R4, R6, 0xffffffe ;  /* 0x0ffffffe06047836 */ /* 0x001fce0000000000 */
[----:B------:R0:W1:Y:S02]  /*0270*/  F2I.FTZ.U32.TRUNC.NTZ R5, R4 ;  /* 0x0000000400057305 */ /* 0x000064000021f000 */
[----:B0-----:R-:W-:Y:S01]  /*0280*/  MOV R4, RZ ;  /* 0x000000ff00047202 */ /* 0x001fe20000000f00 */
[----:B-1----:R-:W-:-:S04]  /*0290*/  IMAD.MOV R14, RZ, RZ, -R5 ;  /* 0x000000ffff0e7224 */ /* 0x002fc800078e0a05 */
[----:B------:R-:W-:Y:S01]  /*02a0*/  IMAD R15, R14, R3, RZ ;  /* 0x000000030e0f7224 */ /* 0x000fe200078e02ff */
[----:B------:R-:W-:-:S03]  /*02b0*/  IABS R14, R23 ;  /* 0x00000017000e7213 */ /* 0x000fc60000000000 */
[----:B------:R-:W-:-:S04]  /*02c0*/  IMAD.HI.U32 R6, R5, R15, R4 ;  /* 0x0000000f05067227 */ /* 0x000fc800078e0004 */
[----:B------:R-:W-:Y:S02]  /*02d0*/  IMAD.MOV R14, RZ, RZ, -R14 ;  /* 0x000000ffff0e7224 */ /* 0x000fe400078e0a0e */
[----:B------:R-:W-:-:S04]  /*02e0*/  IMAD.HI.U32 R5, R6, R11, RZ ;  /* 0x0000000b06057227 */ /* 0x000fc800078e00ff */
[--C-:B------:R-:W-:Y:S02]  /*02f0*/  IMAD R6, R5, R14, R16.reuse ;  /* 0x0000000e05067224 */ /* 0x100fe400078e0210 */
[----:B------:R-:W-:Y:S02]  /*0300*/  VIADD R4, R7, 0xffffffe ;  /* 0x0ffffffe07047836 */ /* 0x000fe40000000000 */
[----:B------:R-:W-:Y:S01]  /*0310*/  IMAD.MOV.U32 R11, RZ, RZ, R16 ;  /* 0x000000ffff0b7224 */ /* 0x000fe200078e0010 */
[----:B------:R-:W-:Y:S01]  /*0320*/  ISETP.GT.U32.AND P1, PT, R3, R6, PT ;  /* 0x000000060300720c */ /* 0x000fe20003f24070 */
[----:B------:R0:W1:Y:S01]  /*0330*/  F2I.FTZ.U32.TRUNC.NTZ R5, R4 ;  /* 0x0000000400057305 */ /* 0x000062000021f000 */
[C---:B------:R-:W-:Y:S02]  /*0340*/  VIADD R14, R12.reuse, 0xffffffff ;  /* 0xffffffff0c0e7836 */ /* 0x040fe40000000000 */
[----:B------:R-:W-:-:S03]  /*0350*/  VIADD R15, R12, 0x1 ;  /* 0x000000010c0f7836 */ /* 0x000fc60000000000 */
[----:B------:R-:W-:Y:S02]  /*0360*/  IABS R19, R14 ;  /* 0x0000000e00137213 */ /* 0x000fe40000000000 */
[----:B------:R-:W-:Y:S01]  /*0370*/  IABS R20, R15 ;  /* 0x0000000f00147213 */ /* 0x000fe20000000000 */
[----:B0-----:R-:W-:Y:S01]  /*0380*/  IMAD.MOV.U32 R4, RZ, RZ, RZ ;  /* 0x000000ffff047224 */ /* 0x001fe200078e00ff */
[----:B------:R-:W0:Y:S02]  /*0390*/  I2F.RP R25, R19 ;  /* 0x0000001300197306 */ /* 0x000e240000209400 */
[----:B------:R-:W-:Y:S02]  /*03a0*/  @!P1 IADD3 R6, PT, PT, R6, -R3, RZ ;  /* 0x8000000306069210 */ /* 0x000fe40007ffe0ff */
[----:B------:R-:W-:Y:S01]  /*03b0*/  ISETP.NE.AND P1, PT, R23, RZ, PT ;  /* 0x000000ff1700720c */ /* 0x000fe20003f25270 */
[----:B-1----:R-:W-:Y:S01]  /*03c0*/  IMAD.MOV R7, RZ, RZ, -R5 ;  /* 0x000000ffff077224 */ /* 0x002fe200078e0a05 */
[----:B------:R-:W-:-:S03]  /*03d0*/  ISETP.GT.U32.AND P2, PT, R3, R6, PT ;  /* 0x000000060300720c */ /* 0x000fc60003f44070 */
[----:B------:R-:W-:-:S04]  /*03e0*/  IMAD R7, R7, R2, RZ ;  /* 0x0000000207077224 */ /* 0x000fc800078e02ff */
[----:B------:R-:W-:Y:S01]  /*03f0*/  IMAD.HI.U32 R4, R5, R7, R4 ;  /* 0x0000000705047227 */ /* 0x000fe200078e0004 */
[----:B0-----:R-:W-:Y:S05]  /*0400*/  MUFU.RCP R25, R25 ;  /* 0x0000001900197308 */ /* 0x001fea0000001000 */
[----:B------:R-:W-:Y:S01]  /*0410*/  @!P2 IADD3 R6, PT, PT, R6, -R3, RZ ;  /* 0x800000030606a210 */ /* 0x000fe20007ffe0ff */
[----:B------:R-:W-:Y:S01]  /*0420*/  IMAD.HI.U32 R7, R4, R11, RZ ;  /* 0x0000000b04077227 */ /* 0x000fe200078e00ff */
[----:B------:R-:W-:-:S03]  /*0430*/  IABS R3, R22 ;  /* 0x0000001600037213 */ /* 0x000fc60000000000 */
[----:B------:R-:W-:Y:S01]  /*0440*/  @!P0 IMAD.MOV R6, RZ, RZ, -R6 ;  /* 0x000000ffff068224 */ /* 0x000fe200078e0a06 */
[----:B------:R-:W-:Y:S02]  /*0450*/  IADD3 R5, PT, PT, RZ, -R3, RZ ;  /* 0x80000003ff057210 */ /* 0x000fe40007ffe0ff */
[----:B------:R-:W-:Y:S01]  /*0460*/  @!P1 LOP3.LUT R6, RZ, R23, RZ, 0x33, !PT ;  /* 0x00000017ff069212 */ /* 0x000fe200078e33ff */
[----:B------:R0:W1:Y:S02]  /*0470*/  MUFU.RCP R3, R17 ;  /* 0x0000001100037308 */ /* 0x0000640000001000 */
[----:B------:R-:W-:Y:S01]  /*0480*/  IMAD R7, R7, R5, R16 ;  /* 0x0000000507077224 */ /* 0x000fe200078e0210 */
[----:B------:R-:W-:-:S04]  /*0490*/  ISETP.NE.AND P3, PT, R6, RZ, PT ;  /* 0x000000ff0600720c */ /* 0x000fc80003f65270 */
[----:B------:R-:W-:Y:S01]  /*04a0*/  ISETP.GT.U32.AND P0, PT, R2, R7, PT ;  /* 0x000000070200720c */ /* 0x000fe20003f04070 */
[----:B------:R-:W2:Y:S08]  /*04b0*/  I2F.RP R6, R20 ;  /* 0x0000001400067306 */ /* 0x000eb00000209400 */
[----:B------:R-:W-:-:S04]  /*04c0*/  @P3 LEA R24, R0, R1, 0x2 ;  /* 0x0000000100183211 */ /* 0x000fc800078e10ff */
[--C-:B------:R-:W-:Y:S01]  /*04d0*/  @!P0 IMAD.IADD R7, R7, 0x1, -R2.reuse ;  /* 0x0000000107078824 */ /* 0x100fe200078e0a02 */
[----:B0-----:R0:W3:Y:S01]  /*04e0*/  @P3 LDL R17, [R24+0x4] ;  /* 0x0000040018113983 */ /* 0x0010e20000100800 */
[----:B------:R-:W-:Y:S01]  /*04f0*/  ISETP.GE.AND P0, PT, R9, RZ, PT ;  /* 0x000000ff0900720c */ /* 0x000fe20003f06270 */
[----:B-1----:R-:W-:Y:S01]  /*0500*/  VIADD R3, R3, 0xffffffe ;  /* 0x0ffffffe03037836 */ /* 0x002fe20000000000 */
[----:B------:R-:W-:Y:S01]  /*0510*/  ISETP.NE.AND P1, PT, R22, RZ, PT ;  /* 0x000000ff1600720c */ /* 0x000fe20003f25270 */
[----:B--2---:R-:W1:Y:S01]  /*0520*/  MUFU.RCP R4, R6 ;  /* 0x0000000600047308 */ /* 0x004e620000001000 */
[----:B------:R-:W-:Y:S01]  /*0530*/  ISETP.GT.U32.AND P2, PT, R2, R7, PT ;  /* 0x000000070200720c */ /* 0x000fe20003f44070 */
[----:B------:R-:W-:Y:S01]  /*0540*/  @P3 VIADD R0, R0, 0x1 ;  /* 0x0000000100003836 */ /* 0x000fe20000000000 */
[----:B------:R-:W-:Y:S01]  /*0550*/  IADD3 R5, PT, PT, R25, 0xffffffe, RZ ;  /* 0x0ffffffe19057810 */ /* 0x000fe20007ffe0ff */
[----:B------:R0:W-:Y:S04]  /*0560*/  @P3 STL [R24], R23 ;  /* 0x0000001718003387 */ /* 0x0001e80000100800 */
[----:B------:R-:W2:Y:S06]  /*0570*/  F2I.FTZ.U32.TRUNC.NTZ R3, R3 ;  /* 0x0000000300037305 */ /* 0x000eac000021f000 */
[----:B------:R-:W-:-:S02]  /*0580*/  @!P2 IMAD.IADD R7, R7, 0x1, -R2 ;  /* 0x000000010707a824 */ /* 0x000fc400078e0a02 */
[----:B------:R-:W4:Y:S01]  /*0590*/  F2I.FTZ.U32.TRUNC.NTZ R5, R5 ;  /* 0x0000000500057305 */ /* 0x000f22000021f000 */
[----:B-1----:R-:W-:Y:S01]  /*05a0*/  IADD3 R4, PT, PT, R4, 0xffffffe, RZ ;  /* 0x0ffffffe04047810 */ /* 0x002fe20007ffe0ff */
[----:B------:R-:W-:-:S04]  /*05b0*/  IMAD.MOV.U32 R2, RZ, RZ, R7 ;  /* 0x000000ffff027224 */ /* 0x000fc800078e0007 */
[----:B------:R-:W-:Y:S01]  /*05c0*/  @!P0 IMAD.MOV R2, RZ, RZ, -R2 ;  /* 0x000000ffff028224 */ /* 0x000fe200078e0a02 */
[----:B------:R-:W-:Y:S01]  /*05d0*/  @!P1 LOP3.LUT R2, RZ, R22, RZ, 0x33, !PT ;  /* 0x00000016ff029212 */ /* 0x000fe200078e33ff */
[----:B--2---:R-:W-:Y:S01]  /*05e0*/  IMAD.MOV R25, RZ, RZ, -R3 ;  /* 0x000000ffff197224 */ /* 0x004fe200078e0a03 */
[----:B------:R1:W2:Y:S02]  /*05f0*/  F2I.FTZ.U32.TRUNC.NTZ R7, R4 ;  /* 0x0000000400077305 */ /* 0x0002a4000021f000 */
[----:B------:R-:W-:Y:S01]  /*0600*/  ISETP.NE.AND P2, PT, R2, RZ, PT ;  /* 0x000000ff0200720c */ /* 0x000fe20003f45270 */
[----:B------:R-:W-:Y:S02]  /*0610*/  IMAD R25, R25, R18, RZ ;  /* 0x0000001219197224 */ /* 0x000fe400078e02ff */
[----:B------:R-:W-:Y:S01]  /*0620*/  IMAD.MOV.U32 R2, RZ, RZ, RZ ;  /* 0x000000ffff027224 */ /* 0x000fe200078e00ff */
[----:B----4-:R-:W-:Y:S01]  /*0630*/  IADD3 R6, PT, PT, RZ, -R5, RZ ;  /* 0x80000005ff067210 */ /* 0x010fe20007ffe0ff */
[----:B-1----:R-:W-:-:S02]  /*0640*/  HFMA2 R4, -RZ, RZ, 0, 0 ;  /* 0x00000000ff047431 */ /* 0x002fc400000001ff */
[----:B------:R-:W-:-:S04]  /*0650*/  IMAD.HI.U32 R2, R3, R25, R2 ;  /* 0x0000001903027227 */ /* 0x000fc800078e0002 */
[----:B------:R-:W-:Y:S02]  /*0660*/  IMAD R3, R6, R19, RZ ;  /* 0x0000001306037224 */ /* 0x000fe400078e02ff */
[----:B------:R-:W-:Y:S02]  /*0670*/  @P2 IMAD R25, R0, 0x4, R1 ;  /* 0x0000000400192824 */ /* 0x000fe400078e0201 */
[----:B------:R-:W-:-:S03]  /*0680*/  IMAD.HI.U32 R26, R5, R3, R4 ;  /* 0x00000003051a7227 */ /* 0x000fc600078e0004 */
[----:B------:R1:W4:Y:S01]  /*0690*/  @P2 LDL R5, [R25+0x4] ;  /* 0x0000040019052983 */ /* 0x0003220000100800 */
[----:B--2---:R-:W-:Y:S01]  /*06a0*/  IMAD.MOV R3, RZ, RZ, -R7 ;  /* 0x000000ffff037224 */ /* 0x004fe200078e0a07 */
[----:B------:R-:W-:Y:S01]  /*06b0*/  MOV R6, RZ ;  /* 0x000000ff00067202 */ /* 0x000fe20000000f00 */
[----:B------:R-:W-:Y:S02]  /*06c0*/  VIADD R4, R12, 0x2 ;  /* 0x000000020c047836 */ /* 0x000fe40000000000 */
[----:B------:R-:W-:-:S04]  /*06d0*/  IMAD R3, R3, R20, RZ ;  /* 0x0000001403037224 */ /* 0x000fc800078e02ff */
[----:B------:R-:W-:Y:S01]  /*06e0*/  IMAD.HI.U32 R28, R7, R3, R6 ;  /* 0x00000003071c7227 */ /* 0x000fe200078e0006 */
[----:B------:R-:W-:-:S04]  /*06f0*/  IABS R6, R4 ;  /* 0x0000000400067213 */ /* 0x000fc80000000000 */
[----:B------:R-:W2:Y:S01]  /*0700*/  I2F.RP R27, R6 ;  /* 0x00000006001b7306 */ /* 0x000ea20000209400 */
[----:B------:R-:W-:Y:S01]  /*0710*/  IABS R7, R14 ;  /* 0x0000000e00077213 */ /* 0x000fe20000000000 */
[----:B------:R5:W-:Y:S04]  /*0720*/  @P2 STL [R25], R22 ;  /* 0x0000001619002387 */ /* 0x000be80000100800 */
[----:B0-----:R-:W-:Y:S02]  /*0730*/  IMAD.MOV R24, RZ, RZ, -R7 ;  /* 0x000000ffff187224 */ /* 0x001fe400078e0a07 */
[----:B------:R-:W-:Y:S01]  /*0740*/  IMAD.HI.U32 R7, R26, R11, RZ ;  /* 0x0000000b1a077227 */ /* 0x000fe200078e00ff */
[----:B------:R-:W-:-:S03]  /*0750*/  IABS R23, R12 ;  /* 0x0000000c00177213 */ /* 0x000fc60000000000 */
[--C-:B-----5:R-:W-:Y:S01]  /*0760*/  IMAD R22, R7, R24, R16.reuse ;  /* 0x0000001807167224 */ /* 0x120fe200078e0210 */
[----:B--2---:R-:W0:Y:S01]  /*0770*/  MUFU.RCP R27, R27 ;  /* 0x0000001b001b7308 */ /* 0x004e220000001000 */
[----:B------:R-:W-:Y:S01]  /*0780*/  IADD3 R23, PT, PT, RZ, -R23, RZ ;  /* 0x80000017ff177210 */ /* 0x000fe20007ffe0ff */
[----:B------:R-:W-:Y:S02]  /*0790*/  IMAD.HI.U32 R2, R2, R11, RZ ;  /* 0x0000000b02027227 */ /* 0x000fe400078e00ff */
[----:B------:R-:W-:Y:S02]  /*07a0*/  ISETP.GT.U32.AND P1, PT, R19, R22, PT ;  /* 0x000000161300720c */ /* 0x000fe40003f24070 */
[----:B------:R-:W-:Y:S01]  /*07b0*/  IMAD R23, R2, R23, R16 ;  /* 0x0000001702177224 */ /* 0x000fe200078e0210 */
[----:B------:R-:W-:Y:S01]  /*07c0*/  IABS R2, R15 ;  /* 0x0000000f00027213 */ /* 0x000fe20000000000 */
[----:B------:R-:W-:Y:S02]  /*07d0*/  VIADD R24, R12, 0x3 ;  /* 0x000000030c187836 */ /* 0x000fe40000000000 */
[----:B------:R-:W-:Y:S01]  /*07e0*/  IMAD.HI.U32 R7, R28, R11, RZ ;  /* 0x0000000b1c077227 */ /* 0x000fe200078e00ff */
[----:B------:R-:W-:-:S02]  /*07f0*/  IADD3 R2, PT, PT, RZ, -R2, RZ ;  /* 0x80000002ff027210 */ /* 0x000fc40007ffe0ff */
[----:B------:R-:W-:Y:S02]  /*0800*/  IABS R26, R24 ;  /* 0x00000018001a7213 */ /* 0x000fe40000000000 */
[----:B------:R-:W-:Y:S02]  /*0810*/  ISETP.GT.U32.AND P4, PT, R18, R23, PT ;  /* 0x000000171200720c */ /* 0x000fe40003f84070 */
[----:B------:R-:W-:Y:S02]  /*0820*/  @!P1 IMAD.IADD R22, R22, 0x1, -R19 ;  /* 0x0000000116169824 */ /* 0x000fe400078e0a13 */
[----:B0-----:R-:W-:Y:S02]  /*0830*/  VIADD R3, R27, 0xffffffe ;  /* 0x0ffffffe1b037836 */ /* 0x001fe40000000000 */
[----:B------:R-:W-:Y:S01]  /*0840*/  IMAD R7, R7, R2, R16 ;  /* 0x0000000207077224 */ /* 0x000fe200078e0210 */
[----:B------:R-:W0:Y:S01]  /*0850*/  I2F.RP R27, R26 ;  /* 0x0000001a001b7306 */ /* 0x000e220000209400 */
[----:B------:R-:W-:-:S03]  /*0860*/  ISETP.GT.U32.AND P1, PT, R19, R22, PT ;  /* 0x000000161300720c */ /* 0x000fc60003f24070 */
[----:B------:R-:W-:-:S04]  /*0870*/  ISETP.GT.U32.AND P5, PT, R20, R7, PT ;  /* 0x000000071400720c */ /* 0x000fc80003fa4070 */
[----:B------:R-:W1:Y:S01]  /*0880*/  F2I.FTZ.U32.TRUNC.NTZ R3, R3 ;  /* 0x0000000300037305 */ /* 0x000e62000021f000 */
[----:B------:R-:W-:-:S05]  /*0890*/  @!P4 IMAD.IADD R23, R23, 0x1, -R18 ;  /* 0x000000011717c824 */ /* 0x000fca00078e0a12 */
[----:B------:R-:W-:Y:S02]  /*08a0*/  @!P1 IADD3 R22, PT, PT, R22, -R19, RZ ;  /* 0x8000001316169210 */ /* 0x000fe40007ffe0ff */
[----:B0-----:R-:W0:Y:S01]  /*08b0*/  MUFU.RCP R27, R27 ;  /* 0x0000001b001b7308 */ /* 0x001e220000001000 */
[----:B------:R-:W-:Y:S01]  /*08c0*/  @!P5 IMAD.IADD R7, R7, 0x1, -R20 ;  /* 0x000000010707d824 */ /* 0x000fe200078e0a14 */
[----:B------:R-:W-:Y:S01]  /*08d0*/  ISETP.GT.U32.AND P1, PT, R18, R23, PT ;  /* 0x000000171200720c */ /* 0x000fe20003f24070 */
[----:B------:R-:W-:Y:S02]  /*08e0*/  IMAD.MOV.U32 R2, RZ, RZ, RZ ;  /* 0x000000ffff027224 */ /* 0x000fe400078e00ff */
[----:B-1----:R-:W-:Y:S01]  /*08f0*/  IMAD.MOV R25, RZ, RZ, -R3 ;  /* 0x000000ffff197224 */ /* 0x002fe200078e0a03 */
[----:B------:R-:W-:-:S03]  /*0900*/  ISETP.GT.U32.AND P4, PT, R20, R7, PT ;  /* 0x000000071400720c */ /* 0x000fc60003f84070 */
[----:B------:R-:W-:-:S04]  /*0910*/  IMAD R25, R25, R6, RZ ;  /* 0x0000000619197224 */ /* 0x000fc800078e02ff */
[----:B------:R-:W-:Y:S01]  /*0920*/  IMAD.HI.U32 R2, R3, R25, R2 ;  /* 0x0000001903027227 */ /* 0x000fe200078e0002 */
[----:B------:R-:W-:-:S03]  /*0930*/  IABS R3, R4 ;  /* 0x0000000400037213 */ /* 0x000fc60000000000 */
[----:B------:R-:W-:Y:S01]  /*0940*/  @!P1 IMAD.IADD R23, R23, 0x1, -R18 ;  /* 0x0000000117179824 */ /* 0x000fe200078e0a12 */
[----:B------:R-:W-:Y:S01]  /*0950*/  IADD3 R3, PT, PT, RZ, -R3, RZ ;  /* 0x80000003ff037210 */ /* 0x000fe20007ffe0ff */
[----:B------:R-:W-:Y:S02]  /*0960*/  VIADD R18, R12, 0x4 ;  /* 0x000000040c127836 */ /* 0x000fe40000000000 */
[----:B------:R-:W-:-:S04]  /*0970*/  IMAD.HI.U32 R25, R2, R11, RZ ;  /* 0x0000000b02197227 */ /* 0x000fc800078e00ff */
[----:B0-----:R-:W-:Y:S02]  /*0980*/  VIADD R2, R27, 0xffffffe ;  /* 0x0ffffffe1b027836 */ /* 0x001fe40000000000 */
[----:B------:R-:W-:Y:S01]  /*0990*/  @!P4 IMAD.IADD R7, R7, 0x1, -R20 ;  /* 0x000000010707c824 */ /* 0x000fe200078e0a14 */
[----:B------:R-:W-:Y:S01]  /*09a0*/  IABS R20, R18 ;  /* 0x0000001200147213 */ /* 0x000fe20000000000 */
[----:B------:R-:W-:Y:S02]  /*09b0*/  IMAD R25, R25, R3, R16 ;  /* 0x0000000319197224 */ /* 0x000fe400078e0210 */
[----:B------:R0:W1:Y:S08]  /*09c0*/  F2I.FTZ.U32.TRUNC.NTZ R3, R2 ;  /* 0x0000000200037305 */ /* 0x000070000021f000 */
[----:B------:R-:W2:Y:S01]  /*09d0*/  I2F.RP R27, R20 ;  /* 0x00000014001b7306 */ /* 0x000ea20000209400 */
[----:B0-----:R-:W-:Y:S01]  /*09e0*/  HFMA2 R2, -RZ, RZ, 0, 0 ;  /* 0x00000000ff027431 */ /* 0x001fe200000001ff */
[----:B-1----:R-:W-:-:S05]  /*09f0*/  IADD3 R19, PT, PT, RZ, -R3, RZ ;  /* 0x80000003ff137210 */ /* 0x002fca0007ffe0ff */
[----:B------:R-:W-:Y:S01]  /*0a00*/  IMAD R19, R19, R26, RZ ;  /* 0x0000001a13137224 */ /* 0x000fe200078e02ff */
[----:B--2---:R-:W0:Y:S03]  /*0a10*/  MUFU.RCP R27, R27 ;  /* 0x0000001b001b7308 */ /* 0x004e260000001000 */
[----:B------:R-:W-:Y:S01]  /*0a20*/  IMAD.HI.U32 R2, R3, R19, R2 ;  /* 0x0000001303027227 */ /* 0x000fe200078e0002 */
[----:B------:R-:W-:-:S05]  /*0a30*/  IABS R3, R24 ;  /* 0x0000001800037213 */ /* 0x000fca0000000000 */
[----:B------:R-:W-:Y:S02]  /*0a40*/  IMAD.MOV R3, RZ, RZ, -R3 ;  /* 0x000000ffff037224 */ /* 0x000fe400078e0a03 */
[----:B------:R-:W-:Y:S01]  /*0a50*/  IMAD.HI.U32 R19, R2, R11, RZ ;  /* 0x0000000b02137227 */ /* 0x000fe200078e00ff */
[----:B------:R-:W-:-:S03]  /*0a60*/  ISETP.GT.U32.AND P1, PT, R6, R25, PT ;  /* 0x000000190600720c */ /* 0x000fc60003f24070 */
[----:B------:R-:W-:Y:S01]  /*0a70*/  IMAD R19, R19, R3, R16 ;  /* 0x0000000313137224 */ /* 0x000fe200078e0210 */
[----:B0-----:R-:W-:-:S04]  /*0a80*/  IADD3 R2, PT, PT, R27, 0xffffffe, RZ ;  /* 0x0ffffffe1b027810 */ /* 0x001fc80007ffe0ff */
[----:B------:R-:W-:Y:S01]  /*0a90*/  ISETP.GT.U32.AND P4, PT, R26, R19, PT ;  /* 0x000000131a00720c */ /* 0x000fe20003f84070 */
[----:B------:R-:W0:Y:S04]  /*0aa0*/  F2I.FTZ.U32.TRUNC.NTZ R3, R2 ;  /* 0x0000000200037305 */ /* 0x000e28000021f000 */
[----:B------:R-:W-:-:S08]  /*0ab0*/  @!P1 IMAD.IADD R25, R25, 0x1, -R6 ;  /* 0x0000000119199824 */ /* 0x000fd000078e0a06 */
[----:B------:R-:W-:Y:S01]  /*0ac0*/  @!P4 IMAD.IADD R19, R19, 0x1, -R26 ;  /* 0x000000011313c824 */ /* 0x000fe200078e0a1a */
[----:B------:R-:W-:Y:S01]  /*0ad0*/  ISETP.GT.U32.AND P4, PT, R6, R25, PT ;  /* 0x000000190600720c */ /* 0x000fe20003f84070 */
[----:B0-----:R-:W-:Y:S02]  /*0ae0*/  IMAD.MOV R27, RZ, RZ, -R3 ;  /* 0x000000ffff1b7224 */ /* 0x001fe400078e0a03 */
[----:B------:R-:W-:Y:S02]  /*0af0*/  IMAD.MOV.U32 R2, RZ, RZ, RZ ;  /* 0x000000ffff027224 */ /* 0x000fe400078e00ff */
[----:B------:R-:W-:-:S04]  /*0b00*/  IMAD R27, R27, R20, RZ ;  /* 0x000000141b1b7224 */ /* 0x000fc800078e02ff */
[----:B------:R-:W-:Y:S01]  /*0b10*/  IMAD.HI.U32 R2, R3, R27, R2 ;  /* 0x0000001b03027227 */ /* 0x000fe200078e0002 */
[----:B------:R-:W-:-:S03]  /*0b20*/  IABS R3, R18 ;  /* 0x0000001200037213 */ /* 0x000fc60000000000 */
[----:B------:R-:W-:Y:S02]  /*0b30*/  @!P4 IADD3 R25, PT, PT, R25, -R6, RZ ;  /* 0x800000061919c210 */ /* 0x000fe40007ffe0ff */
[----:B------:R-:W-:Y:S01]  /*0b40*/  IADD3 R6, PT, PT, RZ, -R3, RZ ;  /* 0x80000003ff067210 */ /* 0x000fe20007ffe0ff */
[----:B------:R-:W-:-:S04]  /*0b50*/  IMAD.HI.U32 R3, R2, R11, RZ ;  /* 0x0000000b02037227 */ /* 0x000fc800078e00ff */
[----:B------:R-:W-:Y:S01]  /*0b60*/  IMAD R3, R3, R6, R16 ;  /* 0x0000000603037224 */ /* 0x000fe200078e0210 */
[----:B------:R-:W-:Y:S02]  /*0b70*/  ISETP.GT.U32.AND P5, PT, R26, R19, PT ;  /* 0x000000131a00720c */ /* 0x000fe40003fa4070 */
[----:B------:R-:W-:Y:S02]  /*0b80*/  ISETP.NE.AND P1, PT, R14, RZ, PT ;  /* 0x000000ff0e00720c */ /* 0x000fe40003f25270 */
[----:B------:R-:W-:Y:S02]  /*0b90*/  ISETP.NE.AND P4, PT, R12, RZ, PT ;  /* 0x000000ff0c00720c */ /* 0x000fe40003f85270 */
[----:B------:R-:W-:-:S07]  /*0ba0*/  @!P0 IADD3 R22, PT, PT, -R22, RZ, RZ ;  /* 0x000000ff16168210 */ /* 0x000fce0007ffe1ff */
[----:B------:R-:W-:Y:S02]  /*0bb0*/  @!P5 IMAD.IADD R19, R19, 0x1, -R26 ;  /* 0x000000011313d824 */ /* 0x000fe400078e0a1a */
[----:B------:R-:W-:Y:S01]  /*0bc0*/  @!P1 LOP3.LUT R22, RZ, R14, RZ, 0x33, !PT ;  /* 0x0000000eff169212 */ /* 0x000fe200078e33ff */
[----:B------:R-:W-:Y:S01]  /*0bd0*/  @!P0 IMAD.MOV R23, RZ, RZ, -R23 ;  /* 0x000000ffff178224 */ /* 0x000fe200078e0a17 */
[----:B------:R-:W-:Y:S02]  /*0be0*/  ISETP.NE.AND P6, PT, R4, RZ, PT ;  /* 0x000000ff0400720c */ /* 0x000fe40003fc5270 */
[----:B------:R-:W-:Y:S02]  /*0bf0*/  ISETP.NE.AND P1, PT, R22, RZ, PT ;  /* 0x000000ff1600720c */ /* 0x000fe40003f25270 */
[----:B------:R-:W-:Y:S02]  /*0c00*/  @!P4 LOP3.LUT R23, RZ, R12, RZ, 0x33, !PT ;  /* 0x0000000cff17c212 */ /* 0x000fe400078e33ff */
[----:B------:R-:W-:-:S02]  /*0c10*/  @!P0 IADD3 R7, PT, PT, -R7, RZ, RZ ;  /* 0x000000ff07078210 */ /* 0x000fc40007ffe1ff */
[----:B------:R-:W-:Y:S02]  /*0c20*/  ISETP.NE.AND P4, PT, R23, RZ, PT ;  /* 0x000000ff1700720c */ /* 0x000fe40003f85270 */
[----:B------:R-:W-:Y:S01]  /*0c30*/  @P2 IADD3 R0, PT, PT, R0, 0x1, RZ ;  /* 0x0000000100002810 */ /* 0x000fe20007ffe0ff */
[----:B------:R-:W-:Y:S02]  /*0c40*/  @!P0 IMAD.MOV R25, RZ, RZ, -R25 ;  /* 0x000000ffff198224 */ /* 0x000fe400078e0a19 */
[----:B------:R-:W-:Y:S01]  /*0c50*/  @!P6 LOP3.LUT R25, RZ, R4, RZ, 0x33, !PT ;  /* 0x00000004ff19e212 */ /* 0x000fe200078e33ff */
[----:B---3--:R-:W-:Y:S01]  /*0c60*/  @P3 IMAD.IADD R8, R8, 0x1, R17 ;  /* 0x0000000108083824 */ /* 0x008fe200078e0211 */
[----:B------:R-:W-:-:S13]  /*0c70*/  ISETP.GT.U32.AND P3, PT, R20, R3, PT ;  /* 0x000000031400720c */ /* 0x000fda0003f64070 */
[----:B------:R-:W-:Y:S01]  /*0c80*/  @!P3 IMAD.IADD R3, R3, 0x1, -R20 ;  /* 0x000000010303b824 */ /* 0x000fe200078e0a14 */
[----:B------:R-:W-:-:S04]  /*0c90*/  ISETP.NE.AND P3, PT, R15, RZ, PT ;  /* 0x000000ff0f00720c */ /* 0x000fc80003f65270 */
[----:B------:R-:W-:Y:S01]  /*0ca0*/  ISETP.GT.U32.AND P5, PT, R20, R3, PT ;  /* 0x000000031400720c */ /* 0x000fe20003fa4070 */
[----:B------:R-:W-:-:S08]  /*0cb0*/  @P1 IMAD R23, R0, 0x4, R1 ;  /* 0x0000000400171824 */ /* 0x000fd000078e0201 */
[----:B------:R-:W-:-:S04]  /*0cc0*/  @!P3 LOP3.LUT R7, RZ, R15, RZ, 0x33, !PT ;  /* 0x0000000fff07b212 */ /* 0x000fc800078e33ff */
[----:B------:R-:W-:Y:S01]  /*0cd0*/  @!P5 IMAD.IADD R3, R3, 0x1, -R20 ;  /* 0x000000010303d824 */ /* 0x000fe200078e0a14 */
[----:B------:R-:W-:Y:S02]  /*0ce0*/  ISETP.NE.AND P5, PT, R24, RZ, PT ;  /* 0x000000ff1800720c */ /* 0x000fe40003fa5270 */
[----:B------:R-:W-:Y:S01]  /*0cf0*/  ISETP.NE.AND P3, PT, R7, RZ, PT ;  /* 0x000000ff0700720c */ /* 0x000fe20003f65270 */
[----:B------:R-:W-:Y:S01]  /*0d00*/  @P1 VIADD R0, R0, 0x1 ;  /* 0x0000000100001836 */ /* 0x000fe20000000000 */
[----:B------:R-:W-:Y:S01]  /*0d10*/  ISETP.NE.AND P6, PT, R25, RZ, PT ;  /* 0x000000ff1900720c */ /* 0x000fe20003fc5270 */
[----:B------:R-:W-:Y:S01]  /*0d20*/  IMAD.MOV.U32 R2, RZ, RZ, R3 ;  /* 0x000000ffff027224 */ /* 0x000fe200078e0003 */
[----:B------:R-:W-:Y:S01]  /*0d30*/  @!P0 IADD3 R19, PT, PT, -R19, RZ, RZ ;  /* 0x000000ff13138210 */ /* 0x000fe20007ffe1ff */
[----:B------:R-:W-:Y:S01]  /*0d40*/  @P4 IMAD R25, R0, 0x4, R1 ;  /* 0x0000000400194824 */ /* 0x000fe200078e0201 */
[----:B------:R-:W2:Y:S01]  /*0d50*/  @P1 LDL R3, [R23+0x4] ;  /* 0x0000040017031983 */ /* 0x000ea20000100800 */
[----:B----4-:R-:W-:Y:S01]  /*0d60*/  @P2 IMAD.IADD R8, R8, 0x1, R5 ;  /* 0x0000000108082824 */ /* 0x010fe200078e0205 */
[----:B------:R-:W-:Y:S01]  /*0d70*/  ISETP.NE.AND P2, PT, R18, RZ, PT ;  /* 0x000000ff1200720c */ /* 0x000fe20003f45270 */
[----:B------:R-:W-:-:S02]  /*0d80*/  @P4 VIADD R0, R0, 0x1 ;  /* 0x0000000100004836 */ /* 0x000fc40000000000 */
[----:B------:R-:W-:Y:S02]  /*0d90*/  @!P5 LOP3.LUT R19, RZ, R24, RZ, 0x33, !PT ;  /* 0x00000018ff13d212 */ /* 0x000fe400078e33ff */
[----:B------:R-:W-:Y:S02]  /*0da0*/  @!P0 IADD3 R2, PT, PT, -R2, RZ, RZ ;  /* 0x000000ff02028210 */ /* 0x000fe40007ffe1ff */
[----:B------:R-:W-:Y:S01]  /*0db0*/  ISETP.NE.AND P5, PT, R19, RZ, PT ;  /* 0x000000ff1300720c */ /* 0x000fe20003fa5270 */
[----:B------:R0:W-:Y:S01]  /*0dc0*/  @P1 STL [R23], R14 ;  /* 0x0000000e17001387 */ /* 0x0001e20000100800 */
[C---:B------:R-:W-:Y:S01]  /*0dd0*/  @P3 LEA R6, R0.reuse, R1, 0x2 ;  /* 0x0000000100063211 */ /* 0x040fe200078e10ff */
[----:B------:R-:W-:Y:S02]  /*0de0*/  @P3 VIADD R0, R0, 0x1 ;  /* 0x0000000100003836 */ /* 0x000fe40000000000 */
[----:B------:R-:W3:Y:S01]  /*0df0*/  @P4 LDL R5, [R25+0x4] ;  /* 0x0000040019054983 */ /* 0x000ee20000100800 */
[----:B------:R-:W-:Y:S01]  /*0e00*/  @!P2 LOP3.LUT R2, RZ, R18, RZ, 0x33, !PT ;  /* 0x00000012ff02a212 */ /* 0x000fe200078e33ff */
[C---:B------:R-:W-:Y:S01]  /*0e10*/  @P6 IMAD R27, R0.reuse, 0x4, R1 ;  /* 0x00000004001b6824 */ /* 0x040fe200078e0201 */
[----:B------:R-:W-:-:S02]  /*0e20*/  @P6 IADD3 R0, PT, PT, R0, 0x1, RZ ;  /* 0x0000000100006810 */ /* 0x000fc40007ffe0ff */
[----:B------:R-:W-:Y:S01]  /*0e30*/  ISETP.NE.AND P2, PT, R2, RZ, PT ;  /* 0x000000ff0200720c */ /* 0x000fe20003f45270 */
[----:B------:R1:W-:Y:S04]  /*0e40*/  @P4 STL [R25], R12 ;  /* 0x0000000c19004387 */ /* 0x0003e80000100800 */
[----:B------:R-:W4:Y:S01]  /*0e50*/  @P3 LDL R7, [R6+0x4] ;  /* 0x0000040006073983 */ /* 0x000f220000100800 */
[C---:B------:R-:W-:Y:S02]  /*0e60*/  @P5 IMAD R29, R0.reuse, 0x4, R1 ;  /* 0x00000004001d5824 */ /* 0x040fe400078e0201 */
[----:B------:R-:W-:Y:S01]  /*0e70*/  @P5 VIADD R0, R0, 0x1 ;  /* 0x0000000100005836 */ /* 0x000fe20000000000 */
[----:B------:R0:W-:Y:S04]  /*0e80*/  @P3 STL [R6], R15 ;  /* 0x0000000f06003387 */ /* 0x0001e80000100800 */
[----:B------:R-:W5:Y:S01]  /*0e90*/  @P6 LDL R17, [R27+0x4] ;  /* 0x000004001b116983 */ /* 0x000f620000100800 */
[----:B------:R-:W-:-:S03]  /*0ea0*/  @P2 LEA R2, R0, R1, 0x2 ;  /* 0x0000000100022211 */ /* 0x000fc600078e10ff */
[----:B------:R0:W-:Y:S04]  /*0eb0*/  @P6 STL [R27], R4 ;  /* 0x000000041b006387 */ /* 0x0001e80000100800 */
[----:B------:R-:W5:Y:S04]  /*0ec0*/  @P5 LDL R19, [R29+0x4] ;  /* 0x000004001d135983 */ /* 0x000f680000100800 */
[----:B------:R2:W-:Y:S04]  /*0ed0*/  @P5 STL [R29], R24 ;  /* 0x000000181d005387 */ /* 0x0005e80000100800 */
[----:B0-----:R-:W5:Y:S01]  /*0ee0*/  @P2 LDL R23, [R2+0x4] ;  /* 0x0000040002172983 */ /* 0x001f620000100800 */
[----:B------:R-:W-:-:S03]  /*0ef0*/  VIADD R13, R13, 0x8 ;  /* 0x000000080d0d7836 */ /* 0x000fc60000000000 */
[----:B------:R0:W-:Y:S01]  /*0f00*/  @P2 STL [R2], R18 ;  /* 0x0000001202002387 */ /* 0x0001e20000100800 */
[----:B-1----:R-:W-:Y:S01]  /*0f10*/  VIADD R12, R12, 0x8 ;  /* 0x000000080c0c7836 */ /* 0x002fe20000000000 */
[----:B------:R-:W-:Y:S01]  /*0f20*/  @P2 IADD3 R0, PT, PT, R0, 0x1, RZ ;  /* 0x0000000100002810 */ /* 0x000fe20007ffe0ff */
[----:B--2---:R-:W-:Y:S01]  /*0f30*/  @P1 IMAD.IADD R8, R8, 0x1, R3 ;  /* 0x0000000108081824 */ /* 0x004fe200078e0203 */
[----:B------:R-:W-:-:S03]  /*0f40*/  ISETP.NE.AND P1, PT, R13, RZ, PT ;  /* 0x000000ff0d00720c */ /* 0x000fc60003f25270 */
[----:B---3--:R-:W-:-:S05]  /*0f50*/  @P4 IMAD.IADD R8, R8, 0x1, R5 ;  /* 0x0000000108084824 */ /* 0x008fca00078e0205 */
[----:B----4-:R-:W-:-:S05]  /*0f60*/  @P3 IADD3 R8, PT, PT, R8, R7, RZ ;  /* 0x0000000708083210 */ /* 0x010fca0007ffe0ff */
[----:B-----5:R-:W-:-:S05]  /*0f70*/  @P6 IMAD.IADD R8, R8, 0x1, R17 ;  /* 0x0000000108086824 */ /* 0x020fca00078e0211 */
[----:B------:R-:W-:-:S05]  /*0f80*/  @P5 IADD3 R8, PT, PT, R8, R19, RZ ;  /* 0x0000001308085210 */ /* 0x000fca0007ffe0ff */
[----:B------:R-:W-:Y:S01]  /*0f90*/  @P2 IMAD.IADD R8, R8, 0x1, R23 ;  /* 0x0000000108082824 */ /* 0x000fe200078e0217 */
[----:B0-----:R-:W-:Y:S06]  /*0fa0*/  @P1 BRA `(.L_x_2) ;  /* 0xfffffff000801947 */ /* 0x001fec000383ffff */
[----:B------:R-:W-:-:S07]  /*0fb0*/  VIADD R11, R12, 0xfffffffd ;  /* 0xfffffffd0c0b7836 */ /* 0x000fce0000000000 */
.L_x_1:
[----:B------:R-:W-:-:S13]  /*0fc0*/  ISETP.NE.AND P0, PT, R21, RZ, PT ;  /* 0x000000ff1500720c */ /* 0x000fda0003f05270 */
[----:B------:R-:W-:Y:S05]  /*0fd0*/  @!P0 BRA `(.L_x_0) ;  /* 0x0000000c00508947 */ /* 0x000fea0003800000 */
[----:B------:R-:W-:Y:S02]  /*0fe0*/  ISETP.GE.U32.AND P1, PT, R21, 0x4, PT ;  /* 0x000000041500780c */ /* 0x000fe40003f26070 */
[----:B------:R-:W-:-:S04]  /*0ff0*/  LOP3.LUT R22, R10, 0x3, RZ, 0xc0, !PT ;  /* 0x000000030a167812 */ /* 0x000fc800078ec0ff */
[----:B------:R-:W-:-:S07]  /*1000*/  ISETP.NE.AND P0, PT, R22, RZ, PT ;  /* 0x000000ff1600720c */ /* 0x000fce0003f05270 */
[----:B------:R-:W-:Y:S06]  /*1010*/  @!P1 BRA `(.L_x_3) ;  /* 0x0000000400cc9947 */ /* 0x000fec0003800000 */
[C---:B------:R-:W-:Y:S01]  /*1020*/  VIADD R15, R11.reuse, 0x1 ;  /* 0x000000010b0f7836 */ /* 0x040fe20000000000 */
[C---:B------:R-:W-:Y:S01]  /*1030*/  IADD3 R16, PT, PT, R11.reuse, 0x2, RZ ;  /* 0x000000020b107810 */ /* 0x040fe20007ffe0ff */
[----:B------:R-:W-:Y:S01]  /*1040*/  VIADD R18, R11, 0x3 ;  /* 0x000000030b127836 */ /* 0x000fe20000000000 */
[----:B------:R-:W-:Y:S02]  /*1050*/  IABS R14, R11 ;  /* 0x0000000b000e7213 */ /* 0x000fe40000000000 */
[----:B------:R-:W-:Y:S02]  /*1060*/  IABS R19, R16 ;  /* 0x0000001000137213 */ /* 0x000fe40000000000 */
[----:B------:R-:W-:Y:S01]  /*1070*/  IABS R17, R15 ;  /* 0x0000000f00117213 */ /* 0x000fe20000000000 */
[----:B------:R-:W-:Y:S01]  /*1080*/  I2F.RP R2, R14 ;  /* 0x0000000e00027306 */ /* 0x000fe20000209400 */
[----:B------:R-:W-:-:S07]  /*1090*/  IABS R20, R18 ;  /* 0x0000001200147213 */ /* 0x000fce0000000000 */
[----:B------:R-:W0:Y:S08]  /*10a0*/  I2F.RP R23, R19 ;  /* 0x0000001300177306 */ /* 0x000e300000209400 */
[----:B------:R-:W1:Y:S08]  /*10b0*/  I2F.RP R21, R17 ;  /* 0x0000001100157306 */ /* 0x000e700000209400 */
[----:B------:R-:W-:Y:S08]  /*10c0*/  I2F.RP R24, R20 ;  /* 0x0000001400187306 */ /* 0x000ff00000209400 */
[----:B0-----:R-:W0:Y:S08]  /*10d0*/  MUFU.RCP R23, R23 ;  /* 0x0000001700177308 */ /* 0x001e300000001000 */
[----:B------:R-:W2:Y:S08]  /*10e0*/  MUFU.RCP R2, R2 ;  /* 0x0000000200027308 */ /* 0x000eb00000001000 */
[----:B-1----:R-:W1:Y:S01]  /*10f0*/  MUFU.RCP R21, R21 ;  /* 0x0000001500157308 */ /* 0x002e620000001000 */
[----:B0-----:R-:W-:-:S07]  /*1100*/  VIADD R7, R23, 0xffffffe ;  /* 0x0ffffffe17077836 */ /* 0x001fce0000000000 */
[----:B------:R-:W0:Y:S01]  /*1110*/  MUFU.RCP R24, R24 ;  /* 0x0000001800187308 */ /* 0x000e220000001000 */
[----:B--2---:R-:W-:-:S07]  /*1120*/  VIADD R2, R2, 0xffffffe ;  /* 0x0ffffffe02027836 */ /* 0x004fce0000000000 */
[----:B------:R2:W3:Y:S01]  /*1130*/  F2I.FTZ.U32.TRUNC.NTZ R3, R2 ;  /* 0x0000000200037305 */ /* 0x0004e2000021f000 */
[----:B-1----:R-:W-:-:S07]  /*1140*/  IADD3 R4, PT, PT, R21, 0xffffffe, RZ ;  /* 0x0ffffffe15047810 */ /* 0x002fce0007ffe0ff */
[----:B------:R1:W4:Y:S01]  /*1150*/  F2I.FTZ.U32.TRUNC.NTZ R5, R4 ;  /* 0x0000000400057305 */ /* 0x000322000021f000 */
[----:B0-----:R-:W-:Y:S02]  /*1160*/  VIADD R12, R24, 0xffffffe ;  /* 0x0ffffffe180c7836 */ /* 0x001fe40000000000 */
[----:B--2---:R-:W-:Y:S01]  /*1170*/  IMAD.MOV.U32 R2, RZ, RZ, RZ ;  /* 0x000000ffff027224 */ /* 0x004fe200078e00ff */
[----:B---3--:R-:W-:-:S04]  /*1180*/  IADD3 R21, PT, PT, RZ, -R3, RZ ;  /* 0x80000003ff157210 */ /* 0x008fc80007ffe0ff */
[----:B------:R-:W0:Y:S01]  /*1190*/  F2I.FTZ.U32.TRUNC.NTZ R7, R7 ;  /* 0x0000000700077305 */ /* 0x000e22000021f000 */
[----:B-1----:R-:W-:Y:S01]  /*11a0*/  MOV R4, RZ ;  /* 0x000000ff00047202 */ /* 0x002fe20000000f00 */
[----:B------:R-:W-:Y:S02]  /*11b0*/  IMAD R21, R21, R14, RZ ;  /* 0x0000000e15157224 */ /* 0x000fe400078e02ff */
[----:B----4-:R-:W-:-:S04]  /*11c0*/  IMAD.MOV R24, RZ, RZ, -R5 ;  /* 0x000000ffff187224 */ /* 0x010fc800078e0a05 */
[----:B------:R-:W1:Y:S01]  /*11d0*/  F2I.FTZ.U32.TRUNC.NTZ R13, R12 ;  /* 0x0000000c000d7305 */ /* 0x000e62000021f000 */
[----:B------:R-:W-:Y:S01]  /*11e0*/  IMAD.HI.U32 R3, R3, R21, R2 ;  /* 0x0000001503037227 */ /* 0x000fe200078e0002 */
[----:B------:R-:W-:-:S03]  /*11f0*/  IABS R2, R9 ;  /* 0x0000000900027213 */ /* 0x000fc60000000000 */
[----:B------:R-:W-:Y:S01]  /*1200*/  IMAD R23, R24, R17, RZ ;  /* 0x0000001118177224 */ /* 0x000fe200078e02ff */
[----:B0-----:R-:W-:Y:S01]  /*1210*/  IADD3 R25, PT, PT, RZ, -R7, RZ ;  /* 0x80000007ff197210 */ /* 0x001fe20007ffe0ff */
[----:B------:R-:W-:-:S04]  /*1220*/  IMAD.HI.U32 R3, R3, R2, RZ ;  /* 0x0000000203037227 */ /* 0x000fc800078e00ff */
[----:B------:R-:W-:Y:S02]  /*1230*/  IMAD.MOV.U32 R24, RZ, RZ, R25 ;  /* 0x000000ffff187224 */ /* 0x000fe400078e0019 */
[----:B------:R-:W-:Y:S01]  /*1240*/  IMAD.HI.U32 R5, R5, R23, R4 ;  /* 0x0000001705057227 */ /* 0x000fe200078e0004 */
[----:B------:R-:W-:-:S03]  /*1250*/  IABS R4, R11 ;  /* 0x0000000b00047213 */ /* 0x000fc60000000000 */
[----:B-1----:R-:W-:Y:S01]  /*1260*/  IMAD.MOV R6, RZ, RZ, -R13 ;  /* 0x000000ffff067224 */ /* 0x002fe200078e0a0d */
[----:B------:R-:W-:Y:S01]  /*1270*/  IADD3 R4, PT, PT, RZ, -R4, RZ ;  /* 0x80000004ff047210 */ /* 0x000fe20007ffe0ff */
[----:B------:R-:W-:Y:S02]  /*1280*/  IMAD R21, R24, R19, RZ ;  /* 0x0000001318157224 */ /* 0x000fe400078e02ff */
[----:B------:R-:W-:Y:S02]  /*1290*/  IMAD.MOV.U32 R23, RZ, RZ, R6 ;  /* 0x000000ffff177224 */ /* 0x000fe400078e0006 */
[----:B------:R-:W-:Y:S02]  /*12a0*/  IMAD.MOV.U32 R6, RZ, RZ, RZ ;  /* 0x000000ffff067224 */ /* 0x000fe400078e00ff */
[----:B------:R-:W-:Y:S02]  /*12b0*/  IMAD.MOV.U32 R12, RZ, RZ, RZ ;  /* 0x000000ffff0c7224 */ /* 0x000fe400078e00ff */
[----:B------:R-:W-:Y:S01]  /*12c0*/  IMAD.HI.U32 R7, R7, R21, R6 ;  /* 0x0000001507077227 */ /* 0x000fe200078e0006 */
[----:B------:R-:W-:-:S03]  /*12d0*/  IABS R6, R15 ;  /* 0x0000000f00067213 */ /* 0x000fc60000000000 */
[----:B------:R-:W-:Y:S02]  /*12e0*/  IMAD R21, R23, R20, RZ ;  /* 0x0000001417157224 */ /* 0x000fe400078e02ff */
[----:B------:R-:W-:Y:S02]  /*12f0*/  IMAD.MOV R6, RZ, RZ, -R6 ;  /* 0x000000ffff067224 */ /* 0x000fe400078e0a06 */
[----:B------:R-:W-:Y:S01]  /*1300*/  IMAD.HI.U32 R13, R13, R21, R12 ;  /* 0x000000150d0d7227 */ /* 0x000fe200078e000c */
[----:B------:R-:W-:Y:S02]  /*1310*/  IABS R12, R16 ;  /* 0x00000010000c7213 */ /* 0x000fe40000000000 */
[----:B------:R-:W-:Y:S01]  /*1320*/  IABS R21, R18 ;  /* 0x0000001200157213 */ /* 0x000fe20000000000 */
[----:B------:R-:W-:Y:S01]  /*1330*/  IMAD R3, R3, R4, R2 ;  /* 0x0000000403037224 */ /* 0x000fe200078e0202 */
[----:B------:R-:W-:Y:S01]  /*1340*/  IADD3 R12, PT, PT, RZ, -R12, RZ ;  /* 0x8000000cff0c7210 */ /* 0x000fe20007ffe0ff */
[----:B------:R-:W-:-:S02]  /*1350*/  IMAD.MOV.U32 R4, RZ, RZ, R6 ;  /* 0x000000ffff047224 */ /* 0x000fc400078e0006 */
[----:B------:R-:W-:Y:S01]  /*1360*/  IMAD.HI.U32 R5, R5, R2, RZ ;  /* 0x0000000205057227 */ /* 0x000fe200078e00ff */
[----:B------:R-:W-:Y:S02]  /*1370*/  ISETP.GT.U32.AND P1, PT, R14, R3, PT ;  /* 0x000000030e00720c */ /* 0x000fe40003f24070 */
[----:B------:R-:W-:Y:S01]  /*1380*/  MOV R6, R12 ;  /* 0x0000000c00067202 */ /* 0x000fe20000000f00 */
[----:B------:R-:W-:-:S04]  /*1390*/  IMAD.HI.U32 R7, R7, R2, RZ ;  /* 0x0000000207077227 */ /* 0x000fc800078e00ff */
[--C-:B------:R-:W-:Y:S02]  /*13a0*/  IMAD R4, R5, R4, R2.reuse ;  /* 0x0000000405047224 */ /* 0x100fe400078e0202 */
[----:B------:R-:W-:Y:S02]  /*13b0*/  IMAD.MOV R21, RZ, RZ, -R21 ;  /* 0x000000ffff157224 */ /* 0x000fe400078e0a15 */
[----:B------:R-:W-:Y:S01]  /*13c0*/  IMAD R6, R7, R6, R2 ;  /* 0x0000000607067224 */ /* 0x000fe200078e0202 */
[----:B------:R-:W-:Y:S01]  /*13d0*/  ISETP.GT.U32.AND P2, PT, R17, R4, PT ;  /* 0x000000041100720c */ /* 0x000fe20003f44070 */
[----:B------:R-:W-:Y:S02]  /*13e0*/  IMAD.MOV.U32 R5, RZ, RZ, R21 ;  /* 0x000000ffff057224 */ /* 0x000fe400078e0015 */
[----:B------:R-:W-:Y:S01]  /*13f0*/  IMAD.HI.U32 R13, R13, R2, RZ ;  /* 0x000000020d0d7227 */ /* 0x000fe200078e00ff */
[----:B------:R-:W-:-:S03]  /*1400*/  ISETP.GT.U32.AND P3, PT, R19, R6, PT ;  /* 0x000000061300720c */ /* 0x000fc60003f64070 */
[----:B------:R-:W-:Y:S02]  /*1410*/  IMAD R13, R13, R5, R2 ;  /* 0x000000050d0d7224 */ /* 0x000fe400078e0202 */
[----:B------:R-:W-:Y:S01]  /*1420*/  @!P1 IMAD.IADD R3, R3, 0x1, -R14 ;  /* 0x0000000103039824 */ /* 0x000fe200078e0a0e */
[----:B------:R-:W-:Y:S02]  /*1430*/  ISETP.GE.AND P1, PT, R9, RZ, PT ;  /* 0x000000ff0900720c */ /* 0x000fe40003f26270 */
[----:B------:R-:W-:Y:S02]  /*1440*/  ISETP.GT.U32.AND P4, PT, R20, R13, PT ;  /* 0x0000000d1400720c */ /* 0x000fe40003f84070 */
[----:B------:R-:W-:Y:S02]  /*1450*/  ISETP.GT.U32.AND P5, PT, R14, R3, PT ;  /* 0x000000030e00720c */ /* 0x000fe40003fa4070 */
[----:B------:R-:W-:Y:S01]  /*1460*/  @!P2 IADD3 R4, PT, PT, R4, -R17, RZ ;  /* 0x800000110404a210 */ /* 0x000fe20007ffe0ff */
[----:B------:R-:W-:Y:S01]  /*1470*/  @!P3 IMAD.IADD R6, R6, 0x1, -R19 ;  /* 0x000000010606b824 */ /* 0x000fe200078e0a13 */
[----:B------:R-:W-:-:S02]  /*1480*/  ISETP.NE.AND P2, PT, R11, RZ, PT ;  /* 0x000000ff0b00720c */ /* 0x000fc40003f45270 */
[----:B------:R-:W-:Y:S02]  /*1490*/  ISETP.GT.U32.AND P6, PT, R17, R4, PT ;  /* 0x000000041100720c */ /* 0x000fe40003fc4070 */
[----:B------:R-:W-:-:S03]  /*14a0*/  ISETP.GT.U32.AND P3, PT, R19, R6, PT ;  /* 0x000000061300720c */ /* 0x000fc60003f64070 */
[----:B------:R-:W-:Y:S02]  /*14b0*/  @!P4 IMAD.IADD R13, R13, 0x1, -R20 ;  /* 0x000000010d0dc824 */ /* 0x000fe400078e0a14 */
[----:B------:R-:W-:Y:S02]  /*14c0*/  @!P5 IADD3 R3, PT, PT, R3, -R14, RZ ;  /* 0x8000000e0303d210 */ /* 0x000fe40007ffe0ff */
[----:B------:R-:W-:Y:S02]  /*14d0*/  ISETP.NE.AND P5, PT, R15, RZ, PT ;  /* 0x000000ff0f00720c */ /* 0x000fe40003fa5270 */
[----:B------:R-:W-:Y:S01]  /*14e0*/  ISETP.GT.U32.AND P4, PT, R20, R13, PT ;  /* 0x0000000d1400720c */ /* 0x000fe20003f84070 */
[----:B------:R-:W-:Y:S01]  /*14f0*/  @!P1 IMAD.MOV R3, RZ, RZ, -R3 ;  /* 0x000000ffff039224 */ /* 0x000fe200078e0a03 */
[----:B------:R-:W-:Y:S01]  /*1500*/  @!P2 LOP3.LUT R3, RZ, R11, RZ, 0x33, !PT ;  /* 0x0000000bff03a212 */ /* 0x000fe200078e33ff */
[----:B------:R-:W-:Y:S01]  /*1510*/  @!P6 IMAD.IADD R4, R4, 0x1, -R17 ;  /* 0x000000010404e824 */ /* 0x000fe200078e0a11 */
[----:B------:R-:W-:-:S02]  /*1520*/  ISETP.NE.AND P6, PT, R16, RZ, PT ;  /* 0x000000ff1000720c */ /* 0x000fc40003fc5270 */
[----:B------:R-:W-:Y:S01]  /*1530*/  @!P3 IADD3 R6, PT, PT, R6, -R19, RZ ;  /* 0x800000130606b210 */ /* 0x000fe20007ffe0ff */
[----:B------:R-:W-:Y:S01]  /*1540*/  @!P1 IMAD.MOV R4, RZ, RZ, -R4 ;  /* 0x000000ffff049224 */ /* 0x000fe200078e0a04 */
[----:B------:R-:W-:Y:S02]  /*1550*/  ISETP.NE.AND P2, PT, R18, RZ, PT ;  /* 0x000000ff1200720c */ /* 0x000fe40003f45270 */
[----:B------:R-:W-:Y:S02]  /*1560*/  ISETP.NE.AND P3, PT, R3, RZ, PT ;  /* 0x000000ff0300720c */ /* 0x000fe40003f65270 */
[----:B------:R-:W-:Y:S01]  /*1570*/  @!P5 LOP3.LUT R4, RZ, R15, RZ, 0x33, !PT ;  /* 0x0000000fff04d212 */ /* 0x000fe200078e33ff */
[----:B------:R-:W-:Y:S01]  /*1580*/  @!P4 IMAD.IADD R13, R13, 0x1, -R20 ;  /* 0x000000010d0dc824 */ /* 0x000fe200078e0a14 */
[----:B------:R-:W-:Y:S02]  /*1590*/  @!P1 IADD3 R6, PT, PT, -R6, RZ, RZ ;  /* 0x000000ff06069210 */ /* 0x000fe40007ffe1ff */
[----:B------:R-:W-:Y:S01]  /*15a0*/  ISETP.NE.AND P4, PT, R4, RZ, PT ;  /* 0x000000ff0400720c */ /* 0x000fe20003f85270 */
[----:B------:R-:W-:Y:S01]  /*15b0*/  @!P1 IMAD.MOV R13, RZ, RZ, -R13 ;  /* 0x000000ffff0d9224 */ /* 0x000fe200078e0a0d */
[----:B------:R-:W-:-:S03]  /*15c0*/  @!P6 LOP3.LUT R6, RZ, R16, RZ, 0x33, !PT ;  /* 0x00000010ff06e212 */ /* 0x000fc600078e33ff */
[----:B------:R-:W-:Y:S02]  /*15d0*/  @!P2 LOP3.LUT R13, RZ, R18, RZ, 0x33, !PT ;  /* 0x00000012ff0da212 */ /* 0x000fe400078e33ff */
[----:B------:R-:W-:Y:S01]  /*15e0*/  ISETP.NE.AND P1, PT, R6, RZ, PT ;  /* 0x000000ff0600720c */ /* 0x000fe20003f25270 */
[C-C-:B------:R-:W-:Y:S01]  /*15f0*/  @P3 IMAD R2, R0.reuse, 0x4, R1.reuse ;  /* 0x0000000400023824 */ /* 0x140fe200078e0201 */
[----:B------:R-:W-:Y:S02]  /*1600*/  @P3 IADD3 R0, PT, PT, R0, 0x1, RZ ;  /* 0x0000000100003810 */ /* 0x000fe40007ffe0ff */
[----:B------:R-:W-:Y:S02]  /*1610*/  ISETP.NE.AND P2, PT, R13, RZ, PT ;  /* 0x000000ff0d00720c */ /* 0x000fe40003f45270 */
[----:B------:R-:W2:Y:S01]  /*1620*/  @P3 LDL R3, [R2+0x4] ;  /* 0x0000040002033983 */ /* 0x000ea20000100800 */
[C-C-:B------:R-:W-:Y:S02]  /*1630*/  @P4 IMAD R4, R0.reuse, 0x4, R1.reuse ;  /* 0x0000000400044824 */ /* 0x140fe400078e0201 */
[----:B------:R-:W-:Y:S01]  /*1640*/  @P4 VIADD R0, R0, 0x1 ;  /* 0x0000000100004836 */ /* 0x000fe20000000000 */
[----:B------:R0:W-:Y:S04]  /*1650*/  @P3 STL [R2], R11 ;  /* 0x0000000b02003387 */ /* 0x0001e80000100800 */
[C---:B------:R-:W-:Y:S01]  /*1660*/  @P1 LEA R17, R0.reuse, R1, 0x2 ;  /* 0x0000000100111211 */ /* 0x040fe200078e10ff */
[----:B------:R-:W-:Y:S01]  /*1670*/  @P1 VIADD R0, R0, 0x1 ;  /* 0x0000000100001836 */ /* 0x000fe20000000000 */
[----:B------:R-:W3:Y:S03]  /*1680*/  @P4 LDL R5, [R4+0x4] ;  /* 0x0000040004054983 */ /* 0x000ee60000100800 */
[C---:B------:R-:W-:Y:S01]  /*1690*/  @P2 IMAD R19, R0.reuse, 0x4, R1 ;  /* 0x0000000400132824 */ /* 0x040fe200078e0201 */
[----:B------:R1:W-:Y:S04]  /*16a0*/  @P4 STL [R4], R15 ;  /* 0x0000000f04004387 */ /* 0x0003e80000100800 */
[----:B------:R-:W4:Y:S04]  /*16b0*/  @P1 LDL R7, [R17+0x4] ;  /* 0x0000040011071983 */ /* 0x000f280000100800 */
[----:B------:R1:W-:Y:S04]  /*16c0*/  @P1 STL [R17], R16 ;  /* 0x0000001011001387 */ /* 0x0003e80000100800 */
[----:B------:R-:W5:Y:S04]  /*16d0*/  @P2 LDL R13, [R19+0x4] ;  /* 0x00000400130d2983 */ /* 0x000f680000100800 */
[----:B------:R1:W-:Y:S01]  /*16e0*/  @P2 STL [R19], R18 ;  /* 0x0000001213002387 */ /* 0x0003e20000100800 */
[----:B0-----:R-:W-:Y:S01]  /*16f0*/  IADD3 R11, PT, PT, R11, 0x4, RZ ;  /* 0x000000040b0b7810 */ /* 0x001fe20007ffe0ff */
[----:B------:R-:W-:Y:S01]  /*1700*/  @P2 VIADD R0, R0, 0x1 ;  /* 0x0000000100002836 */ /* 0x000fe20000000000 */
[----:B--2---:R-:W-:-:S05]  /*1710*/  @P3 IADD3 R8, PT, PT, R8, R3, RZ ;  /* 0x0000000308083210 */ /* 0x004fca0007ffe0ff */
[----:B---3--:R-:W-:-:S04]  /*1720*/  @P4 IMAD.IADD R8, R8, 0x1, R5 ;  /* 0x0000000108084824 */ /* 0x008fc800078e0205 */
[----:B----4-:R-:W-:-:S04]  /*1730*/  @P1 IMAD.IADD R8, R8, 0x1, R7 ;  /* 0x0000000108081824 */ /* 0x010fc800078e0207 */
[----:B-1---5:R-:W-:-:S07]  /*1740*/  @P2 IMAD.IADD R8, R8, 0x1, R13 ;  /* 0x0000000108082824 */ /* 0x022fce00078e020d */
.L_x_3:
[----:B------:R-:W-:Y:S05]  /*1750*/  @!P0 BRA `(.L_x_0) ;  /* 0x0000000400708947 */ /* 0x000fea0003800000 */
[----:B------:R-:W-:Y:S02]  /*1760*/  ISETP.NE.AND P1, PT, R22, 0x1, PT ;  /* 0x000000011600780c */ /* 0x000fe40003f25270 */
[----:B------:R-:W-:-:S04]  /*1770*/  LOP3.LUT R10, R10, 0x1, RZ, 0xc0, !PT ;  /* 0x000000010a0a7812 */ /* 0x000fc800078ec0ff */
[----:B------:R-:W-:-:S07]  /*1780*/  ISETP.NE.U32.AND P0, PT, R10, 0x1, PT ;  /* 0x000000010a00780c */ /* 0x000fce0003f05070 */
[----:B------:R-:W-:Y:S06]  /*1790*/  @!P1 BRA `(.L_x_4) ;  /* 0x0000000000e89947 */ /* 0x000fec0003800000 */
[-C--:B------:R-:W-:Y:S02]  /*17a0*/  IABS R4, R11.reuse ;  /* 0x0000000b00047213 */ /* 0x080fe40000000000 */
[----:B------:R-:W-:Y:S02]  /*17b0*/  IADD3 R2, PT, PT, R11, 0x1, RZ ;  /* 0x000000010b027810 */ /* 0x000fe40007ffe0ff */
[----:B------:R-:W0:Y:S01]  /*17c0*/  I2F.RP R10, R4 ;  /* 0x00000004000a7306 */ /* 0x000e220000209400 */
[----:B------:R-:W-:Y:S02]  /*17d0*/  IABS R14, R11 ;  /* 0x0000000b000e7213 */ /* 0x000fe40000000000 */
[----:B------:R-:W-:Y:S02]  /*17e0*/  IABS R3, R2 ;  /* 0x0000000200037213 */ /* 0x000fe40000000000 */
[----:B------:R-:W-:Y:S02]  /*17f0*/  IADD3 R14, PT, PT, RZ, -R14, RZ ;  /* 0x8000000eff0e7210 */ /* 0x000fe40007ffe0ff */
[----:B------:R-:W-:Y:S01]  /*1800*/  ISETP.GE.AND P4, PT, R9, RZ, PT ;  /* 0x000000ff0900720c */ /* 0x000fe20003f86270 */
[----:B------:R-:W1:Y:S01]  /*1810*/  I2F.RP R5, R3 ;  /* 0x0000000300057306 */ /* 0x000e620000209400 */
[----:B------:R-:W-:-:S07]  /*1820*/  ISETP.NE.AND P5, PT, R11, RZ, PT ;  /* 0x000000ff0b00720c */ /* 0x000fce0003fa5270 */
[----:B0-----:R-:W0:Y:S08]  /*1830*/  MUFU.RCP R10, R10 ;  /* 0x0000000a000a7308 */ /* 0x001e300000001000 */
[----:B-1----:R-:W1:Y:S01]  /*1840*/  MUFU.RCP R5, R5 ;  /* 0x0000000500057308 */ /* 0x002e620000001000 */
[----:B0-----:R-:W-:Y:S01]  /*1850*/  VIADD R12, R10, 0xffffffe ;  /* 0x0ffffffe0a0c7836 */ /* 0x001fe20000000000 */
[----:B------:R-:W-:-:S06]  /*1860*/  IABS R10, R9 ;  /* 0x00000009000a7213 */ /* 0x000fcc0000000000 */
[----:B------:R0:W2:Y:S01]  /*1870*/  F2I.FTZ.U32.TRUNC.NTZ R13, R12 ;  /* 0x0000000c000d7305 */ /* 0x0000a2000021f000 */
[----:B-1----:R-:W-:-:S07]  /*1880*/  VIADD R6, R5, 0xffffffe ;  /* 0x0ffffffe05067836 */ /* 0x002fce0000000000 */
[----:B------:R1:W3:Y:S01]  /*1890*/  F2I.FTZ.U32.TRUNC.NTZ R7, R6 ;  /* 0x0000000600077305 */ /* 0x0002e2000021f000 */
[----:B0-----:R-:W-:Y:S01]  /*18a0*/  IMAD.MOV.U32 R12, RZ, RZ, RZ ;  /* 0x000000ffff0c7224 */ /* 0x001fe200078e00ff */
[----:B--2---:R-:W-:Y:S01]  /*18b0*/  IADD3 R15, PT, PT, RZ, -R13, RZ ;  /* 0x8000000dff0f7210 */ /* 0x004fe20007ffe0ff */
[----:B-1----:R-:W-:-:S04]  /*18c0*/  IMAD.MOV.U32 R6, RZ, RZ, RZ ;  /* 0x000000ffff067224 */ /* 0x002fc800078e00ff */
[----:B------:R-:W-:Y:S02]  /*18d0*/  IMAD R15, R15, R4, RZ ;  /* 0x000000040f0f7224 */ /* 0x000fe400078e02ff */
[----:B---3--:R-:W-:Y:S02]  /*18e0*/  IMAD.MOV R16, RZ, RZ, -R7 ;  /* 0x000000ffff107224 */ /* 0x008fe400078e0a07 */
[----:B------:R-:W-:Y:S01]  /*18f0*/  IMAD.HI.U32 R15, R13, R15, R12 ;  /* 0x0000000f0d0f7227 */ /* 0x000fe200078e000c */
[----:B------:R-:W-:-:S03]  /*1900*/  IABS R12, R2 ;  /* 0x00000002000c7213 */ /* 0x000fc60000000000 */
[----:B------:R-:W-:Y:S02]  /*1910*/  IMAD R5, R16, R3, RZ ;  /* 0x0000000310057224 */ /* 0x000fe400078e02ff */
[----:B------:R-:W-:-:S04]  /*1920*/  IMAD.HI.U32 R15, R15, R10, RZ ;  /* 0x0000000a0f0f7227 */ /* 0x000fc800078e00ff */
[----:B------:R-:W-:Y:S01]  /*1930*/  IMAD.HI.U32 R6, R7, R5, R6 ;  /* 0x0000000507067227 */ /* 0x000fe200078e0006 */
[----:B------:R-:W-:-:S03]  /*1940*/  IADD3 R5, PT, PT, RZ, -R12, RZ ;  /* 0x8000000cff057210 */ /* 0x000fc60007ffe0ff */
[----:B------:R-:W-:Y:S02]  /*1950*/  IMAD.MOV.U32 R7, RZ, RZ, R14 ;  /* 0x000000ffff077224 */ /* 0x000fe400078e000e */
[----:B------:R-:W-:-:S04]  /*1960*/  IMAD.HI.U32 R6, R6, R10, RZ ;  /* 0x0000000a06067227 */ /* 0x000fc800078e00ff */
[--C-:B------:R-:W-:Y:S02]  /*1970*/  IMAD R7, R15, R7, R10.reuse ;  /* 0x000000070f077224 */ /* 0x100fe400078e020a */
[----:B------:R-:W-:-:S03]  /*1980*/  IMAD R6, R6, R5, R10 ;  /* 0x0000000506067224 */ /* 0x000fc600078e020a */
[----:B------:R-:W-:Y:S02]  /*1990*/  ISETP.GT.U32.AND P2, PT, R4, R7, PT ;  /* 0x000000070400720c */ /* 0x000fe40003f44070 */
[----:B------:R-:W-:-:S11]  /*19a0*/  ISETP.GT.U32.AND P1, PT, R3, R6, PT ;  /* 0x000000060300720c */ /* 0x000fd60003f24070 */
[----:B------:R-:W-:Y:S02]  /*19b0*/  @!P2 IMAD.IADD R7, R7, 0x1, -R4 ;  /* 0x000000010707a824 */ /* 0x000fe400078e0a04 */
[----:B------:R-:W-:Y:S01]  /*19c0*/  @!P1 IMAD.IADD R6, R6, 0x1, -R3 ;  /* 0x0000000106069824 */ /* 0x000fe200078e0a03 */
[----:B------:R-:W-:Y:S02]  /*19d0*/  ISETP.NE.AND P1, PT, R2, RZ, PT ;  /* 0x000000ff0200720c */ /* 0x000fe40003f25270 */
[----:B------:R-:W-:Y:S02]  /*19e0*/  ISETP.GT.U32.AND P3, PT, R4, R7, PT ;  /* 0x000000070400720c */ /* 0x000fe40003f64070 */
[----:B------:R-:W-:-:S11]  /*19f0*/  ISETP.GT.U32.AND P2, PT, R3, R6, PT ;  /* 0x000000060300720c */ /* 0x000fd60003f44070 */
[----:B------:R-:W-:Y:S02]  /*1a00*/  @!P3 IADD3 R7, PT, PT, R7, -R4, RZ ;  /* 0x800000040707b210 */ /* 0x000fe40007ffe0ff */
[----:B------:R-:W-:-:S03]  /*1a10*/  @!P2 IMAD.IADD R6, R6, 0x1, -R3 ;  /* 0x000000010606a824 */ /* 0x000fc600078e0a03 */
[----:B------:R-:W-:Y:S02]  /*1a20*/  IMAD.MOV.U32 R4, RZ, RZ, R7 ;  /* 0x000000ffff047224 */ /* 0x000fe400078e0007 */
[----:B------:R-:W-:Y:S01]  /*1a30*/  @!P4 IMAD.MOV R6, RZ, RZ, -R6 ;  /* 0x000000ffff06c224 */ /* 0x000fe200078e0a06 */
[----:B------:R-:W-:Y:S02]  /*1a40*/  @!P1 LOP3.LUT R6, RZ, R2, RZ, 0x33, !PT ;  /* 0x00000002ff069212 */ /* 0x000fe400078e33ff */
[----:B------:R-:W-:Y:S02]  /*1a50*/  @!P4 IADD3 R4, PT, PT, -R4, RZ, RZ ;  /* 0x000000ff0404c210 */ /* 0x000fe40007ffe1ff */
[----:B------:R-:W-:Y:S02]  /*1a60*/  @!P5 LOP3.LUT R4, RZ, R11, RZ, 0x33, !PT ;  /* 0x0000000bff04d212 */ /* 0x000fe400078e33ff */
[----:B------:R-:W-:Y:S02]  /*1a70*/  ISETP.NE.AND P1, PT, R6, RZ, PT ;  /* 0x000000ff0600720c */ /* 0x000fe40003f25270 */
[----:B------:R-:W-:-:S13]  /*1a80*/  ISETP.NE.AND P2, PT, R4, RZ, PT ;  /* 0x000000ff0400720c */ /* 0x000fda0003f45270 */
[C---:B------:R-:W-:Y:S01]  /*1a90*/  @P2 IMAD R4, R0.reuse, 0x4, R1 ;  /* 0x0000000400042824 */ /* 0x040fe200078e0201 */
[----:B------:R-:W-:-:S04]  /*1aa0*/  @P2 IADD3 R0, PT, PT, R0, 0x1, RZ ;  /* 0x0000000100002810 */ /* 0x000fc80007ffe0ff */
[----:B------:R-:W2:Y:S01]  /*1ab0*/  @P2 LDL R3, [R4+0x4] ;  /* 0x0000040004032983 */ /* 0x000ea20000100800 */
[----:B------:R-:W-:-:S03]  /*1ac0*/  @P1 IMAD R7, R0, 0x4, R1 ;  /* 0x0000000400071824 */ /* 0x000fc600078e0201 */
[----:B------:R0:W-:Y:S04]  /*1ad0*/  @P2 STL [R4], R11 ;  /* 0x0000000b04002387 */ /* 0x0001e80000100800 */
[----:B------:R-:W3:Y:S04]  /*1ae0*/  @P1 LDL R5, [R7+0x4] ;  /* 0x0000040007051983 */ /* 0x000ee80000100800 */
[----:B------:R1:W-:Y:S01]  /*1af0*/  @P1 STL [R7], R2 ;  /* 0x0000000207001387 */ /* 0x0003e20000100800 */
[----:B------:R-:W-:Y:S01]  /*1b00*/  @P1 VIADD R0, R0, 0x1 ;  /* 0x0000000100001836 */ /* 0x000fe20000000000 */
[----:B0-----:R-:W-:Y:S01]  /*1b10*/  IADD3 R11, PT, PT, R11, 0x2, RZ ;  /* 0x000000020b0b7810 */ /* 0x001fe20007ffe0ff */
[----:B--2---:R-:W-:-:S04]  /*1b20*/  @P2 IMAD.IADD R8, R8, 0x1, R3 ;  /* 0x0000000108082824 */ /* 0x004fc800078e0203 */
[----:B-1-3--:R-:W-:-:S07]  /*1b30*/  @P1 IMAD.IADD R8, R8, 0x1, R5 ;  /* 0x0000000108081824 */ /* 0x00afce00078e0205 */
.L_x_4:
[----:B------:R-:W-:Y:S05]  /*1b40*/  @P0 BRA `(.L_x_0) ;  /* 0x0000000000740947 */ /* 0x000fea0003800000 */
[-C--:B------:R-:W-:Y:S01]  /*1b50*/  IABS R6, R11.reuse ;  /* 0x0000000b00067213 */ /* 0x080fe20000000000 */
[----:B------:R-:W-:Y:S01]  /*1b60*/  BSSY.RECONVERGENT B0, `(.L_x_0) ;  /* 0x000001b000007945 */ /* 0x000fe20003800200 */
[----:B------:R-:W-:Y:S02]  /*1b70*/  IABS R7, R11 ;  /* 0x0000000b00077213 */ /* 0x000fe40000000000 */
[----:B------:R-:W0:Y:S01]  /*1b80*/  I2F.RP R4, R6 ;  /* 0x0000000600047306 */ /* 0x000e220000209400 */
[----:B------:R-:W-:Y:S02]  /*1b90*/  IABS R10, R9 ;  /* 0x00000009000a7213 */ /* 0x000fe40000000000 */
[----:B------:R-:W-:-:S05]  /*1ba0*/  ISETP.GE.AND P2, PT, R9, RZ, PT ;  /* 0x000000ff0900720c */ /* 0x000fca0003f46270 */
[----:B0-----:R-:W0:Y:S02]  /*1bb0*/  MUFU.RCP R4, R4 ;  /* 0x0000000400047308 */ /* 0x001e240000001000 */
[----:B0-----:R-:W-:Y:S01]  /*1bc0*/  IADD3 R2, PT, PT, R4, 0xffffffe, RZ ;  /* 0x0ffffffe04027810 */ /* 0x001fe20007ffe0ff */
[----:B------:R-:W-:-:S05]  /*1bd0*/  IMAD.MOV R4, RZ, RZ, -R7 ;  /* 0x000000ffff047224 */ /* 0x000fca00078e0a07 */
[----:B------:R0:W1:Y:S02]  /*1be0*/  F2I.FTZ.U32.TRUNC.NTZ R3, R2 ;  /* 0x0000000200037305 */ /* 0x000064000021f000 */
[----:B0-----:R-:W-:Y:S02]  /*1bf0*/  HFMA2 R2, -RZ, RZ, 0, 0 ;  /* 0x00000000ff027431 */ /* 0x001fe400000001ff */
[----:B-1----:R-:W-:-:S04]  /*1c00*/  IMAD.MOV R5, RZ, RZ, -R3 ;  /* 0x000000ffff057224 */ /* 0x002fc800078e0a03 */
[----:B------:R-:W-:-:S04]  /*1c10*/  IMAD R5, R5, R6, RZ ;  /* 0x0000000605057224 */ /* 0x000fc800078e02ff */
[----:B------:R-:W-:-:S06]  /*1c20*/  IMAD.HI.U32 R3, R3, R5, R2 ;  /* 0x0000000503037227 */ /* 0x000fcc00078e0002 */
[----:B------:R-:W-:-:S04]  /*1c30*/  IMAD.HI.U32 R3, R3, R10, RZ ;  /* 0x0000000a03037227 */ /* 0x000fc800078e00ff */
[----:B------:R-:W-:-:S05]  /*1c40*/  IMAD R3, R3, R4, R10 ;  /* 0x0000000403037224 */ /* 0x000fca00078e020a */
[----:B------:R-:W-:-:S13]  /*1c50*/  ISETP.GT.U32.AND P0, PT, R6, R3, PT ;  /* 0x000000030600720c */ /* 0x000fda0003f04070 */
[----:B------:R-:W-:Y:S01]  /*1c60*/  @!P0 IMAD.IADD R3, R3, 0x1, -R6 ;  /* 0x0000000103038824 */ /* 0x000fe200078e0a06 */
[----:B------:R-:W-:-:S04]  /*1c70*/  ISETP.NE.AND P0, PT, R11, RZ, PT ;  /* 0x000000ff0b00720c */ /* 0x000fc80003f05270 */
[----:B------:R-:W-:-:S13]  /*1c80*/  ISETP.GT.U32.AND P1, PT, R6, R3, PT ;  /* 0x000000030600720c */ /* 0x000fda0003f24070 */
[----:B------:R-:W-:-:S05]  /*1c90*/  @!P1 IMAD.IADD R3, R3, 0x1, -R6 ;  /* 0x0000000103039824 */ /* 0x000fca00078e0a06 */
[----:B------:R-:W-:Y:S02]  /*1ca0*/  @!P2 IADD3 R3, PT, PT, -R3, RZ, RZ ;  /* 0x000000ff0303a210 */ /* 0x000fe40007ffe1ff */
[----:B------:R-:W-:-:S04]  /*1cb0*/  @!P0 LOP3.LUT R3, RZ, R11, RZ, 0x33, !PT ;  /* 0x0000000bff038212 */ /* 0x000fc800078e33ff */
[----:B------:R-:W-:-:S13]  /*1cc0*/  ISETP.NE.AND P0, PT, R3, RZ, PT ;  /* 0x000000ff0300720c */ /* 0x000fda0003f05270 */
[----:B------:R-:W-:Y:S05]  /*1cd0*/  @!P0 BRA `(.L_x_5) ;  /* 0x00000000000c8947 */ /* 0x000fea0003800000 */
[----:B------:R-:W-:-:S05]  /*1ce0*/  IMAD R0, R0, 0x4, R1 ;  /* 0x0000000400007824 */ /* 0x000fca00078e0201 */
[----:B------:R-:W2:Y:S02]  /*1cf0*/  LDL R3, [R0+0x4] ;  /* 0x0000040000037983 */ /* 0x000ea40000100800 */
[----:B--2---:R-:W-:-:S07]  /*1d00*/  IADD3 R8, PT, PT, R8, R3, RZ ;  /* 0x0000000308087210 */ /* 0x004fce0007ffe0ff */
.L_x_5:
[----:B------:R-:W-:Y:S05]  /*1d10*/  BSYNC.RECONVERGENT B0 ;  /* 0x0000000000007941 */ /* 0x000fea0003800200 */
.L_x_0:
[----:B------:R-:W-:-:S13]  /*1d20*/  ISETP.NE.AND P0, PT, R9, R8, PT ;  /* 0x000000080900720c */ /* 0x000fda0003f05270 */
[----:B------:R-:W0:Y:S02]  /*1d30*/  @!P0 LDC.64 R2, c[0x0][0x380] ;  /* 0x0000e000ff028b82 */ /* 0x000e240000000a00 */
[----:B0-----:R-:W-:-:S05]  /*1d40*/  @!P0 IMAD.WIDE R2, R9, 0x4, R2 ;  /* 0x0000000409028825 */ /* 0x001fca00078e0202 */
[----:B------:R0:W-:Y:S01]  /*1d50*/  @!P0 STG.E desc[UR4][R2.64], R9 ;  /* 0x0000000902008986 */ /* 0x0001e2000c101904 */
[----:B------:R-:W-:Y:S05]  /*1d60*/  @!P0 EXIT ;  /* 0x000000000000894d */ /* 0x000fea0003800000 */
[----:B0-----:R-:W0:Y:S02]  /*1d70*/  LDC.64 R2, c[0x0][0x380] ;  /* 0x0000e000ff027b82 */ /* 0x001e240000000a00 */
[----:B0-----:R-:W-:-:S05]  /*1d80*/  IMAD.WIDE R2, R9, 0x4, R2 ;  /* 0x0000000409027825 */ /* 0x001fca00078e0202 */
[----:B------:R-:W-:Y:S01]  /*1d90*/  STG.E desc[UR4][R2.64], RZ ;  /* 0x000000ff02007986 */ /* 0x000fe2000c101904 */
[----:B------:R-:W-:Y:S05]  /*1da0*/  EXIT ;  /* 0x000000000000794d */ /* 0x000fea0003800000 */
.L_x_6:
[----:B------:R-:W-:-:S00]  /*1db0*/  BRA `(.L_x_6) ;  /* 0xfffffffc00fc7947 */ /* 0x000fc0000383ffff */
[----:B------:R-:W-:-:S00]  /*1dc0*/  NOP ;  /* 0x0000000000007918 */ /* 0x000fc00000000000 */
        /* <DEDUP_REMOVED lines=11> */
.L_x_7:


//--------------------- .nv.shared.reserved.0     --------------------------
	.section	.nv.shared.reserved.0,"aw",@nobits
	.weak		__nv_reservedSMEM_offset_0_alias
	.size		__nv_reservedSMEM_offset_0_alias, 0, 64
	.other		__nv_reservedSMEM_offset_0_alias,@"STO_CUDA_RESERVED_SHARED STV_DEFAULT"
__nv_reservedSMEM_offset_0_alias:
	.zero		0
	.zero		64


//--------------------- .nv.constant0._Z5primePi  --------------------------
	.section	.nv.constant0._Z5primePi,"a",@progbits
	.sectionflags	@""
	.align	4
.nv.constant0._Z5primePi:
	.zero		904


//--------------------- SYMBOLS --------------------------

	.type		.nv.reservedSmem.offset0,@object
	.size		.nv.reservedSmem.offset0,0x4
